	.target	sm_90a

	.elftype	@"ET_EXEC"


//--------------------- .note.nv.tkinfo           --------------------------
	.section	.note.nv.tkinfo,"",@"SHT_NOTE"
	.sectionflags	@"SHF_NOTE_NV_TKINFO"
	.tkinfo
        /*0018*/ 	.word	0x00000002
        /*0030*/ 	.string	""
        /*0030*/ 	.string	"ptxas"
        /*0030*/ 	.string	"Cuda compilation tools, release 13.0, V13.0.88"
        /*0030*/ 	.string	"Build cuda_13.0.r13.0/compiler.36424714_0"
        /*0030*/ 	.string	"-arch sm_90a -m 64 "



//--------------------- .note.nv.cuinfo           --------------------------
	.section	.note.nv.cuinfo,"",@"SHT_NOTE"
	.sectionflags	@"SHF_NOTE_NV_CUINFO"
        /*0018*/ 	.short	0x0002
        /*001a*/ 	.short	0x005a
        /*001c*/ 	.short	0x0082
	.zero		2


//--------------------- .nv.info                  --------------------------
	.section	.nv.info,"",@"SHT_CUDA_INFO"
	.align	4


	//----- nvinfo : EIATTR_REGCOUNT
	.align		4
        /*0000*/ 	.byte	0x04, 0x2f
        /*0002*/ 	.short	(.L_12 - .L_11)
	.align		4
.L_11:
        /*0004*/ 	.word	index@(_ZN7cutlass13device_kernelINS_4gemm6kernel13GemmUniversalIN4cute5tupleIJiiiiEEENS1_10collective13CollectiveMmaINS1_37MainloopSm90TmaGmmaWarpSpecializedFP8ILi7ENS5_IJNS4_1CILi2EEENSA_ILi1EEESC_EEENS1_32KernelTmaWarpSpecializedPingpongEEENS5_IJNSA_ILi64EEESG_NSA_ILi256EEEEEENS_12float_e4m3_tENS5_IJlSC_lEEESJ_SK_NS4_8TiledMMAINS4_8MMA_AtomIJNS4_4SM904GMMA30MMA_64x64x32_F32E4M3E4M3_SS_TNILNSO_7ScaleInE1ELSQ_1EEEEEENS4_6LayoutINS5_IJSC_SC_SC_EEENS5_IJNSA_ILi0EEESV_SV_EEEEENS5_IJNS4_10UnderscoreESY_SY_EEEEENS4_13SM90_TMA_LOADENS4_14ComposedLayoutINS4_7SwizzleILi3ELi4ELi3EEENS4_18smem_ptr_flag_bitsILi8EEENST_INS5_IJNSA_ILi8EEENSA_ILi128EEEEEENS5_IJS18_SC_EEEEEEEvNS4_8identityENS4_23SM90_TMA_LOAD_MULTICASTES1C_vS1D_EENS_8epilogue10collective6detail29Sm90TmaWarpSpecializedAdapterINS1H_15DefaultEpilogueISJ_SK_SK_NS1G_6thread17LinearCombinationISJ_Li1EffLNS1L_9ScaleType4KindE0ELNS_15FloatRoundStyleE2ESJ_EENS1_15EpilogueDefaultEEEEEvvEEEEvNT_6ParamsE)
        /*0008*/ 	.word	0x000000a8


	//----- nvinfo : EIATTR_FRAME_SIZE
	.align		4
.L_12:
        /*000c*/ 	.byte	0x04, 0x11
        /*000e*/ 	.short	(.L_14 - .L_13)
	.align		4
.L_13:
        /*0010*/ 	.word	index@(_ZN7cutlass13device_kernelINS_4gemm6kernel13GemmUniversalIN4cute5tupleIJiiiiEEENS1_10collective13CollectiveMmaINS1_37MainloopSm90TmaGmmaWarpSpecializedFP8ILi7ENS5_IJNS4_1CILi2EEENSA_ILi1EEESC_EEENS1_32KernelTmaWarpSpecializedPingpongEEENS5_IJNSA_ILi64EEESG_NSA_ILi256EEEEEENS_12float_e4m3_tENS5_IJlSC_lEEESJ_SK_NS4_8TiledMMAINS4_8MMA_AtomIJNS4_4SM904GMMA30MMA_64x64x32_F32E4M3E4M3_SS_TNILNSO_7ScaleInE1ELSQ_1EEEEEENS4_6LayoutINS5_IJSC_SC_SC_EEENS5_IJNSA_ILi0EEESV_SV_EEEEENS5_IJNS4_10UnderscoreESY_SY_EEEEENS4_13SM90_TMA_LOADENS4_14ComposedLayoutINS4_7SwizzleILi3ELi4ELi3EEENS4_18smem_ptr_flag_bitsILi8EEENST_INS5_IJNSA_ILi8EEENSA_ILi128EEEEEENS5_IJS18_SC_EEEEEEEvNS4_8identityENS4_23SM90_TMA_LOAD_MULTICASTES1C_vS1D_EENS_8epilogue10collective6detail29Sm90TmaWarpSpecializedAdapterINS1H_15DefaultEpilogueISJ_SK_SK_NS1G_6thread17LinearCombinationISJ_Li1EffLNS1L_9ScaleType4KindE0ELNS_15FloatRoundStyleE2ESJ_EENS1_15EpilogueDefaultEEEEEvvEEEEvNT_6ParamsE)
        /*0014*/ 	.word	0x00000000


	//----- nvinfo : EIATTR_MIN_STACK_SIZE
	.align		4
.L_14:
        /*0018*/ 	.byte	0x04, 0x12
        /*001a*/ 	.short	(.L_16 - .L_15)
	.align		4
.L_15:
        /*001c*/ 	.word	index@(_ZN7cutlass13device_kernelINS_4gemm6kernel13GemmUniversalIN4cute5tupleIJiiiiEEENS1_10collective13CollectiveMmaINS1_37MainloopSm90TmaGmmaWarpSpecializedFP8ILi7ENS5_IJNS4_1CILi2EEENSA_ILi1EEESC_EEENS1_32KernelTmaWarpSpecializedPingpongEEENS5_IJNSA_ILi64EEESG_NSA_ILi256EEEEEENS_12float_e4m3_tENS5_IJlSC_lEEESJ_SK_NS4_8TiledMMAINS4_8MMA_AtomIJNS4_4SM904GMMA30MMA_64x64x32_F32E4M3E4M3_SS_TNILNSO_7ScaleInE1ELSQ_1EEEEEENS4_6LayoutINS5_IJSC_SC_SC_EEENS5_IJNSA_ILi0EEESV_SV_EEEEENS5_IJNS4_10UnderscoreESY_SY_EEEEENS4_13SM90_TMA_LOADENS4_14ComposedLayoutINS4_7SwizzleILi3ELi4ELi3EEENS4_18smem_ptr_flag_bitsILi8EEENST_INS5_IJNSA_ILi8EEENSA_ILi128EEEEEENS5_IJS18_SC_EEEEEEEvNS4_8identityENS4_23SM90_TMA_LOAD_MULTICASTES1C_vS1D_EENS_8epilogue10collective6detail29Sm90TmaWarpSpecializedAdapterINS1H_15DefaultEpilogueISJ_SK_SK_NS1G_6thread17LinearCombinationISJ_Li1EffLNS1L_9ScaleType4KindE0ELNS_15FloatRoundStyleE2ESJ_EENS1_15EpilogueDefaultEEEEEvvEEEEvNT_6ParamsE)
        /*0020*/ 	.word	0x00000000
.L_16:


//--------------------- .nv.compat                --------------------------
	.section	.nv.compat,"",@"SHT_CUDA_COMPAT_INFO"
	.align	4
        /*0000*/ 	.byte	0x02, 0x09, 0x01, 0x00, 0x02, 0x02, 0x04, 0x00, 0x02, 0x05, 0x05, 0x00, 0x03, 0x07, 0x01, 0x01
        /*0010*/ 	.byte	0x02, 0x03, 0x01, 0x00, 0x02, 0x06, 0x01, 0x00, 0x04, 0x0b, 0x08, 0x00, 0x00, 0x00, 0x00, 0x00
        /*0020*/ 	.byte	0x00, 0x00, 0x00, 0x00


//--------------------- .nv.info._ZN7cutlass13device_kernelINS_4gemm6kernel13GemmUniversalIN4cute5tupleIJiiiiEEENS1_10collective13CollectiveMmaINS1_37MainloopSm90TmaGmmaWarpSpecializedFP8ILi7ENS5_IJNS4_1CILi2EEENSA_ILi1EEESC_EEENS1_32KernelTmaWarpSpecializedPingpongEEENS5_IJNSA_ILi64EEESG_NSA_ILi256EEEEEENS_12float_e4m3_tENS5_IJlSC_lEEESJ_SK_NS4_8TiledMMAINS4_8MMA_AtomIJNS4_4SM904GMMA30MMA_64x64x32_F32E4M3E4M3_SS_TNILNSO_7ScaleInE1ELSQ_1EEEEEENS4_6LayoutINS5_IJSC_SC_SC_EEENS5_IJNSA_ILi0EEESV_SV_EEEEENS5_IJNS4_10UnderscoreESY_SY_EEEEENS4_13SM90_TMA_LOADENS4_14ComposedLayoutINS4_7SwizzleILi3ELi4ELi3EEENS4_18smem_ptr_flag_bitsILi8EEENST_INS5_IJNSA_ILi8EEENSA_ILi128EEEEEENS5_IJS18_SC_EEEEEEEvNS4_8identityENS4_23SM90_TMA_LOAD_MULTICASTES1C_vS1D_EENS_8epilogue10collective6detail29Sm90TmaWarpSpecializedAdapterINS1H_15DefaultEpilogueISJ_SK_SK_NS1G_6thread17LinearCombinationISJ_Li1EffLNS1L_9ScaleType4KindE0ELNS_15FloatRoundStyleE2ESJ_EENS1_15EpilogueDefaultEEEEEvvEEEEvNT_6ParamsE --------------------------
	.section	.nv.info._ZN7cutlass13device_kernelINS_4gemm6kernel13GemmUniversalIN4cute5tupleIJiiiiEEENS1_10collective13CollectiveMmaINS1_37MainloopSm90TmaGmmaWarpSpecializedFP8ILi7ENS5_IJNS4_1CILi2EEENSA_ILi1EEESC_EEENS1_32KernelTmaWarpSpecializedPingpongEEENS5_IJNSA_ILi64EEESG_NSA_ILi256EEEEEENS_12float_e4m3_tENS5_IJlSC_lEEESJ_SK_NS4_8TiledMMAINS4_8MMA_AtomIJNS4_4SM904GMMA30MMA_64x64x32_F32E4M3E4M3_SS_TNILNSO_7ScaleInE1ELSQ_1EEEEEENS4_6LayoutINS5_IJSC_SC_SC_EEENS5_IJNSA_ILi0EEESV_SV_EEEEENS5_IJNS4_10UnderscoreESY_SY_EEEEENS4_13SM90_TMA_LOADENS4_14ComposedLayoutINS4_7SwizzleILi3ELi4ELi3EEENS4_18smem_ptr_flag_bitsILi8EEENST_INS5_IJNSA_ILi8EEENSA_ILi128EEEEEENS5_IJS18_SC_EEEEEEEvNS4_8identityENS4_23SM90_TMA_LOAD_MULTICASTES1C_vS1D_EENS_8epilogue10collective6detail29Sm90TmaWarpSpecializedAdapterINS1H_15DefaultEpilogueISJ_SK_SK_NS1G_6thread17LinearCombinationISJ_Li1EffLNS1L_9ScaleType4KindE0ELNS_15FloatRoundStyleE2ESJ_EENS1_15EpilogueDefaultEEEEEvvEEEEvNT_6ParamsE,"",@"SHT_CUDA_INFO"
	.sectionflags	@""
	.align	4


	//----- nvinfo : EIATTR_CUDA_API_VERSION
	.align		4
        /*0000*/ 	.byte	0x04, 0x37
        /*0002*/ 	.short	(.L_18 - .L_17)
.L_17:
        /*0004*/ 	.word	0x00000082


	//----- nvinfo : EIATTR_KPARAM_INFO
	.align		4
.L_18:
        /*0008*/ 	.byte	0x04, 0x17
        /*000a*/ 	.short	(.L_20 - .L_19)
.L_19:
        /*000c*/ 	.word	0x00000000
        /*0010*/ 	.short	0x0000
        /*0012*/ 	.short	0x0070
        /*0014*/ 	.byte	0x00, 0xf0, 0x01, 0x10


	//----- nvinfo : EIATTR_SPARSE_MMA_MASK
	.align		4
.L_20:
        /*0018*/ 	.byte	0x03, 0x50
        /*001a*/ 	.short	0x0000


	//----- nvinfo : EIATTR_MAXREG_COUNT
	.align		4
        /*001c*/ 	.byte	0x03, 0x1b
        /*001e*/ 	.short	0x00a8


	//----- nvinfo : EIATTR_NUM_BARRIERS
	.align		4
        /*0020*/ 	.byte	0x02, 0x4c
        /*0022*/ 	.byte	0x01
	.zero		1


	//----- nvinfo : EIATTR_MERCURY_ISA_VERSION
	.align		4
        /*0024*/ 	.byte	0x03, 0x5f
        /*0026*/ 	.short	0x0101


	//----- nvinfo : EIATTR_INT_WARP_WIDE_INSTR_OFFSETS
	.align		4
        /*0028*/ 	.byte	0x04, 0x31
        /*002a*/ 	.short	(.L_22 - .L_21)


	//   ....[0]....
.L_21:
        /*002c*/ 	.word	0x00000510


	//   ....[1]....
        /*0030*/ 	.word	0x00000550


	//   ....[2]....
        /*0034*/ 	.word	0x00000590


	//   ....[3]....
        /*0038*/ 	.word	0x00000630


	//   ....[4]....
        /*003c*/ 	.word	0x00000650


	//   ....[5]....
        /*0040*/ 	.word	0x000006b0


	//   ....[6]....
        /*0044*/ 	.word	0x000007a0


	//   ....[7]....
        /*0048*/ 	.word	0x000007f0


	//----- nvinfo : EIATTR_COOP_GROUP_MASK_REGIDS
	.align		4
.L_22:
        /*004c*/ 	.byte	0x04, 0x29
        /*004e*/ 	.short	(.L_24 - .L_23)


	//   ....[0]....
.L_23:
        /*0050*/ 	.word	0xffffffff


	//   ....[1]....
        /*0054*/ 	.word	0xffffffff


	//   ....[2]....
        /*0058*/ 	.word	0xffffffff


	//   ....[3]....
        /*005c*/ 	.word	0xffffffff


	//   ....[4]....
        /*0060*/ 	.word	0xffffffff


	//   ....[5]....
        /*0064*/ 	.word	0xffffffff


	//   ....[6]....
        /*0068*/ 	.word	0xffffffff


	//----- nvinfo : EIATTR_COOP_GROUP_INSTR_OFFSETS
	.align		4
.L_24:
        /*006c*/ 	.byte	0x04, 0x28
        /*006e*/ 	.short	(.L_26 - .L_25)


	//   ....[0]....
.L_25:
        /*0070*/ 	.word	0x00000060


	//   ....[1]....
        /*0074*/ 	.word	0x00000070


	//   ....[2]....
        /*0078*/ 	.word	0x00000130


	//   ....[3]....
        /*007c*/ 	.word	0x00000320


	//   ....[4]....
        /*0080*/ 	.word	0x00000360


	//   ....[5]....
        /*0084*/ 	.word	0x000003e0


	//   ....[6]....
        /*0088*/ 	.word	0x000009b0


	//----- nvinfo : EIATTR_REG_RECONFIG
	.align		4
.L_26:
        /*008c*/ 	.byte	0x01, 0x54
	.zero		2


	//----- nvinfo : EIATTR_MBARRIER_INSTR_OFFSETS
	.align		4
        /*0090*/ 	.byte	0x04, 0x39
        /*0092*/ 	.short	(.L_28 - .L_27)


	//   ....[0]....
.L_27:
        /*0094*/ 	.word	0x00000230
        /*0098*/ 	.word	0x000000ff
        /*009c*/ 	.word	0x00000000
        /*00a0*/ 	.short	0x0100
        /*00a2*/ 	.byte	0x08
	.zero		1


	//   ....[1]....
        /*00a4*/ 	.word	0x00000240
        /*00a8*/ 	.word	0x000000ff
        /*00ac*/ 	.word	0x00000038
        /*00b0*/ 	.short	0x0100
        /*00b2*/ 	.byte	0x08
	.zero		1


	//   ....[2]....
        /*00b4*/ 	.word	0x00000250
        /*00b8*/ 	.word	0x000000ff
        /*00bc*/ 	.word	0x00000008
        /*00c0*/ 	.short	0x0100
        /*00c2*/ 	.byte	0x08
	.zero		1


	//   ....[3]....
        /*00c4*/ 	.word	0x00000260
        /*00c8*/ 	.word	0x000000ff
        /*00cc*/ 	.word	0x00000040
        /*00d0*/ 	.short	0x0100
        /*00d2*/ 	.byte	0x08
	.zero		1


	//   ....[4]....
        /*00d4*/ 	.word	0x00000270
        /*00d8*/ 	.word	0x000000ff
        /*00dc*/ 	.word	0x00000010
        /*00e0*/ 	.short	0x0100
        /*00e2*/ 	.byte	0x08
	.zero		1


	//   ....[5]....
        /*00e4*/ 	.word	0x00000280
        /*00e8*/ 	.word	0x000000ff
        /*00ec*/ 	.word	0x00000048
        /*00f0*/ 	.short	0x0100
        /*00f2*/ 	.byte	0x08
	.zero		1


	//   ....[6]....
        /*00f4*/ 	.word	0x00000290
        /*00f8*/ 	.word	0x000000ff
        /*00fc*/ 	.word	0x00000018
        /*0100*/ 	.short	0x0100
        /*0102*/ 	.byte	0x08
	.zero		1


	//   ....[7]....
        /*0104*/ 	.word	0x000002a0
        /*0108*/ 	.word	0x000000ff
        /*010c*/ 	.word	0x00000050
        /*0110*/ 	.short	0x0100
        /*0112*/ 	.byte	0x08
	.zero		1


	//   ....[8]....
        /*0114*/ 	.word	0x000002b0
        /*0118*/ 	.word	0x000000ff
        /*011c*/ 	.word	0x00000020
        /*0120*/ 	.short	0x0100
        /*0122*/ 	.byte	0x08
	.zero		1


	//   ....[9]....
        /*0124*/ 	.word	0x000002c0
        /*0128*/ 	.word	0x000000ff
        /*012c*/ 	.word	0x00000058
        /*0130*/ 	.short	0x0100
        /*0132*/ 	.byte	0x08
	.zero		1


	//   ....[10]....
        /*0134*/ 	.word	0x000002d0
        /*0138*/ 	.word	0x000000ff
        /*013c*/ 	.word	0x00000028
        /*0140*/ 	.short	0x0100
        /*0142*/ 	.byte	0x08
	.zero		1


	//   ....[11]....
        /*0144*/ 	.word	0x000002e0
        /*0148*/ 	.word	0x000000ff
        /*014c*/ 	.word	0x00000060
        /*0150*/ 	.short	0x0100
        /*0152*/ 	.byte	0x08
	.zero		1


	//   ....[12]....
        /*0154*/ 	.word	0x000002f0
        /*0158*/ 	.word	0x000000ff
        /*015c*/ 	.word	0x00000030
        /*0160*/ 	.short	0x0100
        /*0162*/ 	.byte	0x08
	.zero		1


	//   ....[13]....
        /*0164*/ 	.word	0x00000300
        /*0168*/ 	.word	0x000000ff
        /*016c*/ 	.word	0x00000068
        /*0170*/ 	.short	0x0100
        /*0172*/ 	.byte	0x08
	.zero		1


	//   ....[14]....
        /*0174*/ 	.word	0x00000820
        /*0178*/ 	.word	0x000000ff
        /*017c*/ 	.word	0x000000a0
        /*0180*/ 	.short	0x0100
        /*0182*/ 	.byte	0x08
	.zero		1


	//   ....[15]....
        /*0184*/ 	.word	0x000008c0
        /*0188*/ 	.word	0x000000ff
        /*018c*/ 	.word	0x000000a8
        /*0190*/ 	.short	0x0100
        /*0192*/ 	.byte	0x08
	.zero		1


	//   ....[16]....
        /*0194*/ 	.word	0x00000930
        /*0198*/ 	.word	0x000000ff
        /*019c*/ 	.word	0x00000080
        /*01a0*/ 	.short	0x0100
        /*01a2*/ 	.byte	0x09
	.zero		1


	//   ....[17]....
        /*01a4*/ 	.word	0x00000940
        /*01a8*/ 	.word	0x000000ff
        /*01ac*/ 	.word	0x00000088
        /*01b0*/ 	.short	0x0100
        /*01b2*/ 	.byte	0x09
	.zero		1


	//   ....[18]....
        /*01b4*/ 	.word	0x00000950
        /*01b8*/ 	.word	0x000000ff
        /*01bc*/ 	.word	0x00000090
        /*01c0*/ 	.short	0x0100
        /*01c2*/ 	.byte	0x09
	.zero		1


	//   ....[19]....
        /*01c4*/ 	.word	0x00000960
        /*01c8*/ 	.word	0x000000ff
        /*01cc*/ 	.word	0x00000098
        /*01d0*/ 	.short	0x0100
        /*01d2*/ 	.byte	0x09
	.zero		1


	//   ....[20]....
        /*01d4*/ 	.word	0x00001760
        /*01d8*/ 	.word	0x000000ff
        /*01dc*/ 	.word	0xfffffff8
        /*01e0*/ 	.short	0x010a
        /*01e2*/ 	.byte	0x0f
	.zero		1


	//   ....[21]....
        /*01e4*/ 	.word	0x00001a30
        /*01e8*/ 	.word	0x000000ff
        /*01ec*/ 	.word	0x00000000
        /*01f0*/ 	.short	0x010a
        /*01f2*/ 	.byte	0x06
	.zero		1


	//   ....[22]....
        /*01f4*/ 	.word	0x00001a70
        /*01f8*/ 	.word	0x000000ff
        /*01fc*/ 	.word	0x00000000
        /*0200*/ 	.short	0x010a
        /*0202*/ 	.byte	0x06
	.zero		1


	//   ....[23]....
        /*0204*/ 	.word	0x000021e0
        /*0208*/ 	.word	0x000000ff
        /*020c*/ 	.word	0x00000000
        /*0210*/ 	.short	0x010a
        /*0212*/ 	.byte	0x09
	.zero		1


	//   ....[24]....
        /*0214*/ 	.word	0x00002220
        /*0218*/ 	.word	0x000000ff
        /*021c*/ 	.word	0x00000000
        /*0220*/ 	.short	0x010a
        /*0222*/ 	.byte	0x09
	.zero		1


	//   ....[25]....
        /*0224*/ 	.word	0x00002800
        /*0228*/ 	.word	0x00000013
        /*022c*/ 	.word	0x00000000
        /*0230*/ 	.short	0x0101
        /*0232*/ 	.byte	0x3f
	.zero		1


	//   ....[26]....
        /*0234*/ 	.word	0x00002b80
        /*0238*/ 	.word	0x00000011
        /*023c*/ 	.word	0x00000000
        /*0240*/ 	.short	0x0101
        /*0242*/ 	.byte	0x16
	.zero		1


	//   ....[27]....
        /*0244*/ 	.word	0x00002cc0
        /*0248*/ 	.word	0x00000010
        /*024c*/ 	.word	0x00000000
        /*0250*/ 	.short	0x0101
        /*0252*/ 	.byte	0x3f
	.zero		1


	//   ....[28]....
        /*0254*/ 	.word	0x00002d80
        /*0258*/ 	.word	0x000000ff
        /*025c*/ 	.word	0x00000008
        /*0260*/ 	.short	0x010a
        /*0262*/ 	.byte	0x0f
	.zero		1


	//   ....[29]....
        /*0264*/ 	.word	0x00005600
        /*0268*/ 	.word	0x00000004
        /*026c*/ 	.word	0x00000000
        /*0270*/ 	.short	0x0101
        /*0272*/ 	.byte	0x16
	.zero		1


	//   ....[30]....
        /*0274*/ 	.word	0x00005f20
        /*0278*/ 	.word	0x00000015
        /*027c*/ 	.word	0x00000038
        /*0280*/ 	.short	0x010a
        /*0282*/ 	.byte	0x3f
	.zero		1


	//   ....[31]....
        /*0284*/ 	.word	0x000063f0
        /*0288*/ 	.word	0x0000000a
        /*028c*/ 	.word	0x000000a8
        /*0290*/ 	.short	0x0101
        /*0292*/ 	.byte	0x3f
	.zero		1


	//   ....[32]....
        /*0294*/ 	.word	0x00006b10
        /*0298*/ 	.word	0x00000005
        /*029c*/ 	.word	0x00000000
        /*02a0*/ 	.short	0x010a
        /*02a2*/ 	.byte	0x3f
	.zero		1


	//   ....[33]....
        /*02a4*/ 	.word	0x00006b90
        /*02a8*/ 	.word	0x00000007
        /*02ac*/ 	.word	0x00000000
        /*02b0*/ 	.short	0x010a
        /*02b2*/ 	.byte	0x3f
	.zero		1


	//   ....[34]....
        /*02b4*/ 	.word	0x00006c20
        /*02b8*/ 	.word	0x00000006
        /*02bc*/ 	.word	0x00000000
        /*02c0*/ 	.short	0x010a
        /*02c2*/ 	.byte	0x3f
	.zero		1


	//   ....[35]....
        /*02c4*/ 	.word	0x00006cb0
        /*02c8*/ 	.word	0x00000009
        /*02cc*/ 	.word	0x00000000
        /*02d0*/ 	.short	0x010a
        /*02d2*/ 	.byte	0x3f
	.zero		1


	//   ....[36]....
        /*02d4*/ 	.word	0x00006d40
        /*02d8*/ 	.word	0x00000008
        /*02dc*/ 	.word	0x00000000
        /*02e0*/ 	.short	0x010a
        /*02e2*/ 	.byte	0x3f
	.zero		1


	//   ....[37]....
        /*02e4*/ 	.word	0x00006dd0
        /*02e8*/ 	.word	0x0000000b
        /*02ec*/ 	.word	0x00000000
        /*02f0*/ 	.short	0x010a
        /*02f2*/ 	.byte	0x3f
	.zero		1


	//   ....[38]....
        /*02f4*/ 	.word	0x00006e60
        /*02f8*/ 	.word	0x00000003
        /*02fc*/ 	.word	0x00000000
        /*0300*/ 	.short	0x010a
        /*0302*/ 	.byte	0x3f
	.zero		1


	//   ....[39]....
        /*0304*/ 	.word	0x00006ed0
        /*0308*/ 	.word	0x00000011
        /*030c*/ 	.word	0xfffffff8
        /*0310*/ 	.short	0x010a
        /*0312*/ 	.byte	0x3f
	.zero		1


	//   ....[40]....
        /*0314*/ 	.word	0x00006f30
        /*0318*/ 	.word	0x00000011
        /*031c*/ 	.word	0x00000000
        /*0320*/ 	.short	0x010a
        /*0322*/ 	.byte	0x3f
	.zero		1


	//   ....[41]....
        /*0324*/ 	.word	0x00006f90
        /*0328*/ 	.word	0x00000013
        /*032c*/ 	.word	0x00000000
        /*0330*/ 	.short	0x010a
        /*0332*/ 	.byte	0x3f
	.zero		1


	//   ....[42]....
        /*0334*/ 	.word	0x00006ff0
        /*0338*/ 	.word	0x00000011
        /*033c*/ 	.word	0x00000008
        /*0340*/ 	.short	0x010a
        /*0342*/ 	.byte	0x3f
	.zero		1


	//   ....[43]....
        /*0344*/ 	.word	0x000070c0
        /*0348*/ 	.word	0x00000015
        /*034c*/ 	.word	0x00000038
        /*0350*/ 	.short	0x010a
        /*0352*/ 	.byte	0x3f
	.zero		1


	//   ....[44]....
        /*0354*/ 	.word	0x000071a0
        /*0358*/ 	.word	0x00000005
        /*035c*/ 	.word	0x00000000
        /*0360*/ 	.short	0x010a
        /*0362*/ 	.byte	0x3f
	.zero		1


	//   ....[45]....
        /*0364*/ 	.word	0x000071f0
        /*0368*/ 	.word	0x00000007
        /*036c*/ 	.word	0x00000000
        /*0370*/ 	.short	0x010a
        /*0372*/ 	.byte	0x3f
	.zero		1


	//   ....[46]....
        /*0374*/ 	.word	0x00007240
        /*0378*/ 	.word	0x00000006
        /*037c*/ 	.word	0x00000000
        /*0380*/ 	.short	0x010a
        /*0382*/ 	.byte	0x3f
	.zero		1


	//   ....[47]....
        /*0384*/ 	.word	0x00007290
        /*0388*/ 	.word	0x00000009
        /*038c*/ 	.word	0x00000000
        /*0390*/ 	.short	0x010a
        /*0392*/ 	.byte	0x3f
	.zero		1


	//   ....[48]....
        /*0394*/ 	.word	0x000072e0
        /*0398*/ 	.word	0x00000008
        /*039c*/ 	.word	0x00000000
        /*03a0*/ 	.short	0x010a
        /*03a2*/ 	.byte	0x3f
	.zero		1


	//   ....[49]....
        /*03a4*/ 	.word	0x00007330
        /*03a8*/ 	.word	0x0000000b
        /*03ac*/ 	.word	0x00000000
        /*03b0*/ 	.short	0x010a
        /*03b2*/ 	.byte	0x3f
	.zero		1


	//----- nvinfo : EIATTR_NUM_MBARRIERS
	.align		4
.L_28:
        /*03b4*/ 	.byte	0x03, 0x38
        /*03b6*/ 	.short	0x0014


	//----- nvinfo : EIATTR_EXIT_INSTR_OFFSETS
	.align		4
        /*03b8*/ 	.byte	0x04, 0x1c
        /*03ba*/ 	.short	(.L_30 - .L_29)


	//   ....[0]....
.L_29:
        /*03bc*/ 	.word	0x00001420


	//   ....[1]....
        /*03c0*/ 	.word	0x00001480


	//   ....[2]....
        /*03c4*/ 	.word	0x00005c10


	//   ....[3]....
        /*03c8*/ 	.word	0x00005c40


	//   ....[4]....
        /*03cc*/ 	.word	0x00006eb0


	//----- nvinfo : EIATTR_MAX_THREADS
	.align		4
.L_30:
        /*03d0*/ 	.byte	0x04, 0x05
        /*03d2*/ 	.short	(.L_32 - .L_31)
.L_31:
        /*03d4*/ 	.word	0x00000180
        /*03d8*/ 	.word	0x00000001
        /*03dc*/ 	.word	0x00000001


	//----- nvinfo : EIATTR_CRS_STACK_SIZE
	.align		4
.L_32:
        /*03e0*/ 	.byte	0x04, 0x1e
        /*03e2*/ 	.short	(.L_34 - .L_33)
.L_33:
        /*03e4*/ 	.word	0x00000000


	//----- nvinfo : EIATTR_CBANK_PARAM_SIZE
	.align		4
.L_34:
        /*03e8*/ 	.byte	0x03, 0x19
        /*03ea*/ 	.short	0x0470


	//----- nvinfo : EIATTR_PARAM_CBANK
	.align		4
        /*03ec*/ 	.byte	0x04, 0x0a
        /*03ee*/ 	.short	(.L_36 - .L_35)
	.align		4
.L_35:
        /*03f0*/ 	.word	index@(.nv.constant0._ZN7cutlass13device_kernelINS_4gemm6kernel13GemmUniversalIN4cute5tupleIJiiiiEEENS1_10collective13CollectiveMmaINS1_37MainloopSm90TmaGmmaWarpSpecializedFP8ILi7ENS5_IJNS4_1CILi2EEENSA_ILi1EEESC_EEENS1_32KernelTmaWarpSpecializedPingpongEEENS5_IJNSA_ILi64EEESG_NSA_ILi256EEEEEENS_12float_e4m3_tENS5_IJlSC_lEEESJ_SK_NS4_8TiledMMAINS4_8MMA_AtomIJNS4_4SM904GMMA30MMA_64x64x32_F32E4M3E4M3_SS_TNILNSO_7ScaleInE1ELSQ_1EEEEEENS4_6LayoutINS5_IJSC_SC_SC_EEENS5_IJNSA_ILi0EEESV_SV_EEEEENS5_IJNS4_10UnderscoreESY_SY_EEEEENS4_13SM90_TMA_LOADENS4_14ComposedLayoutINS4_7SwizzleILi3ELi4ELi3EEENS4_18smem_ptr_flag_bitsILi8EEENST_INS5_IJNSA_ILi8EEENSA_ILi128EEEEEENS5_IJS18_SC_EEEEEEEvNS4_8identityENS4_23SM90_TMA_LOAD_MULTICASTES1C_vS1D_EENS_8epilogue10collective6detail29Sm90TmaWarpSpecializedAdapterINS1H_15DefaultEpilogueISJ_SK_SK_NS1G_6thread17LinearCombinationISJ_Li1EffLNS1L_9ScaleType4KindE0ELNS_15FloatRoundStyleE2ESJ_EENS1_15EpilogueDefaultEEEEEvvEEEEvNT_6ParamsE)
        /*03f4*/ 	.short	0x0210
        /*03f6*/ 	.short	0x0470


	//----- nvinfo : EIATTR_SW_WAR
	.align		4
.L_36:
        /*03f8*/ 	.byte	0x04, 0x36
        /*03fa*/ 	.short	(.L_38 - .L_37)
.L_37:
        /*03fc*/ 	.word	0x00000008
.L_38:


//--------------------- .nv.callgraph             --------------------------
	.section	.nv.callgraph,"",@"SHT_CUDA_CALLGRAPH"
	.align	4
	.sectionentsize	8
	.align		4
        /*0000*/ 	.word	0x00000000
	.align		4
        /*0004*/ 	.word	0xffffffff
	.align		4
        /*0008*/ 	.word	0x00000000
	.align		4
        /*000c*/ 	.word	0xfffffffe
	.align		4
        /*0010*/ 	.word	0x00000000
	.align		4
        /*0014*/ 	.word	0xfffffffd
	.align		4
        /*0018*/ 	.word	0x00000000
	.align		4
        /*001c*/ 	.word	0xfffffffc


//--------------------- .nv.constant4             --------------------------
	.section	.nv.constant4,"a",@progbits
	.align	8
	.align		8
.nv.constant4:
        /*0000*/ 	.dword	_ZN40_INTERNAL_badaa8bc_4_k_cu_1340a258_152764cuda3std3__45__cpo5beginE
	.align		8
        /*0008*/ 	.dword	_ZN40_INTERNAL_badaa8bc_4_k_cu_1340a258_152764cuda3std3__45__cpo3endE
	.align		8
        /*0010*/ 	.dword	_ZN40_INTERNAL_badaa8bc_4_k_cu_1340a258_152764cuda3std3__45__cpo6cbeginE
	.align		8
        /*0018*/ 	.dword	_ZN40_INTERNAL_badaa8bc_4_k_cu_1340a258_152764cuda3std3__45__cpo4cendE
	.align		8
        /*0020*/ 	.dword	_ZN40_INTERNAL_badaa8bc_4_k_cu_1340a258_152764cuda3std3__442_GLOBAL__N__badaa8bc_4_k_cu_1340a258_152766ignoreE
	.align		8
        /*0028*/ 	.dword	_ZN40_INTERNAL_badaa8bc_4_k_cu_1340a258_152764cuda3std3__419piecewise_constructE
	.align		8
        /*0030*/ 	.dword	_ZN40_INTERNAL_badaa8bc_4_k_cu_1340a258_152764cuda3std3__48in_placeE
	.align		8
        /*0038*/ 	.dword	_ZN40_INTERNAL_badaa8bc_4_k_cu_1340a258_152764cuda3std6ranges3__45__cpo4swapE
	.align		8
        /*0040*/ 	.dword	_ZN40_INTERNAL_badaa8bc_4_k_cu_1340a258_152764cuda3std6ranges3__45__cpo9iter_moveE
	.align		8
        /*0048*/ 	.dword	_ZN40_INTERNAL_badaa8bc_4_k_cu_1340a258_152764cute7productE
	.align		8
        /*0050*/ 	.dword	_ZN40_INTERNAL_badaa8bc_4_k_cu_1340a258_152764cute1_E


//--------------------- .text._ZN7cutlass13device_kernelINS_4gemm6kernel13GemmUniversalIN4cute5tupleIJiiiiEEENS1_10collective13CollectiveMmaINS1_37MainloopSm90TmaGmmaWarpSpecializedFP8ILi7ENS5_IJNS4_1CILi2EEENSA_ILi1EEESC_EEENS1_32KernelTmaWarpSpecializedPingpongEEENS5_IJNSA_ILi64EEESG_NSA_ILi256EEEEEENS_12float_e4m3_tENS5_IJlSC_lEEESJ_SK_NS4_8TiledMMAINS4_8MMA_AtomIJNS4_4SM904GMMA30MMA_64x64x32_F32E4M3E4M3_SS_TNILNSO_7ScaleInE1ELSQ_1EEEEEENS4_6LayoutINS5_IJSC_SC_SC_EEENS5_IJNSA_ILi0EEESV_SV_EEEEENS5_IJNS4_10UnderscoreESY_SY_EEEEENS4_13SM90_TMA_LOADENS4_14ComposedLayoutINS4_7SwizzleILi3ELi4ELi3EEENS4_18smem_ptr_flag_bitsILi8EEENST_INS5_IJNSA_ILi8EEENSA_ILi128EEEEEENS5_IJS18_SC_EEEEEEEvNS4_8identityENS4_23SM90_TMA_LOAD_MULTICASTES1C_vS1D_EENS_8epilogue10collective6detail29Sm90TmaWarpSpecializedAdapterINS1H_15DefaultEpilogueISJ_SK_SK_NS1G_6thread17LinearCombinationISJ_Li1EffLNS1L_9ScaleType4KindE0ELNS_15FloatRoundStyleE2ESJ_EENS1_15EpilogueDefaultEEEEEvvEEEEvNT_6ParamsE --------------------------
	.section	.text._ZN7cutlass13device_kernelINS_4gemm6kernel13GemmUniversalIN4cute5tupleIJiiiiEEENS1_10collective13CollectiveMmaINS1_37MainloopSm90TmaGmmaWarpSpecializedFP8ILi7ENS5_IJNS4_1CILi2EEENSA_ILi1EEESC_EEENS1_32KernelTmaWarpSpecializedPingpongEEENS5_IJNSA_ILi64EEESG_NSA_ILi256EEEEEENS_12float_e4m3_tENS5_IJlSC_lEEESJ_SK_NS4_8TiledMMAINS4_8MMA_AtomIJNS4_4SM904GMMA30MMA_64x64x32_F32E4M3E4M3_SS_TNILNSO_7ScaleInE1ELSQ_1EEEEEENS4_6LayoutINS5_IJSC_SC_SC_EEENS5_IJNSA_ILi0EEESV_SV_EEEEENS5_IJNS4_10UnderscoreESY_SY_EEEEENS4_13SM90_TMA_LOADENS4_14ComposedLayoutINS4_7SwizzleILi3ELi4ELi3EEENS4_18smem_ptr_flag_bitsILi8EEENST_INS5_IJNSA_ILi8EEENSA_ILi128EEEEEENS5_IJS18_SC_EEEEEEEvNS4_8identityENS4_23SM90_TMA_LOAD_MULTICASTES1C_vS1D_EENS_8epilogue10collective6detail29Sm90TmaWarpSpecializedAdapterINS1H_15DefaultEpilogueISJ_SK_SK_NS1G_6thread17LinearCombinationISJ_Li1EffLNS1L_9ScaleType4KindE0ELNS_15FloatRoundStyleE2ESJ_EENS1_15EpilogueDefaultEEEEEvvEEEEvNT_6ParamsE,"ax",@progbits
	.align	128
.text._ZN7cutlass13device_kernelINS_4gemm6kernel13GemmUniversalIN4cute5tupleIJiiiiEEENS1_10collective13CollectiveMmaINS1_37MainloopSm90TmaGmmaWarpSpecializedFP8ILi7ENS5_IJNS4_1CILi2EEENSA_ILi1EEESC_EEENS1_32KernelTmaWarpSpecializedPingpongEEENS5_IJNSA_ILi64EEESG_NSA_ILi256EEEEEENS_12float_e4m3_tENS5_IJlSC_lEEESJ_SK_NS4_8TiledMMAINS4_8MMA_AtomIJNS4_4SM904GMMA30MMA_64x64x32_F32E4M3E4M3_SS_TNILNSO_7ScaleInE1ELSQ_1EEEEEENS4_6LayoutINS5_IJSC_SC_SC_EEENS5_IJNSA_ILi0EEESV_SV_EEEEENS5_IJNS4_10UnderscoreESY_SY_EEEEENS4_13SM90_TMA_LOADENS4_14ComposedLayoutINS4_7SwizzleILi3ELi4ELi3EEENS4_18smem_ptr_flag_bitsILi8EEENST_INS5_IJNSA_ILi8EEENSA_ILi128EEEEEENS5_IJS18_SC_EEEEEEEvNS4_8identityENS4_23SM90_TMA_LOAD_MULTICASTES1C_vS1D_EENS_8epilogue10collective6detail29Sm90TmaWarpSpecializedAdapterINS1H_15DefaultEpilogueISJ_SK_SK_NS1G_6thread17LinearCombinationISJ_Li1EffLNS1L_9ScaleType4KindE0ELNS_15FloatRoundStyleE2ESJ_EENS1_15EpilogueDefaultEEEEEvvEEEEvNT_6ParamsE:
        .type           _ZN7cutlass13device_kernelINS_4gemm6kernel13GemmUniversalIN4cute5tupleIJiiiiEEENS1_10collective13CollectiveMmaINS1_37MainloopSm90TmaGmmaWarpSpecializedFP8ILi7ENS5_IJNS4_1CILi2EEENSA_ILi1EEESC_EEENS1_32KernelTmaWarpSpecializedPingpongEEENS5_IJNSA_ILi64EEESG_NSA_ILi256EEEEEENS_12float_e4m3_tENS5_IJlSC_lEEESJ_SK_NS4_8TiledMMAINS4_8MMA_AtomIJNS4_4SM904GMMA30MMA_64x64x32_F32E4M3E4M3_SS_TNILNSO_7ScaleInE1ELSQ_1EEEEEENS4_6LayoutINS5_IJSC_SC_SC_EEENS5_IJNSA_ILi0EEESV_SV_EEEEENS5_IJNS4_10UnderscoreESY_SY_EEEEENS4_13SM90_TMA_LOADENS4_14ComposedLayoutINS4_7SwizzleILi3ELi4ELi3EEENS4_18smem_ptr_flag_bitsILi8EEENST_INS5_IJNSA_ILi8EEENSA_ILi128EEEEEENS5_IJS18_SC_EEEEEEEvNS4_8identityENS4_23SM90_TMA_LOAD_MULTICASTES1C_vS1D_EENS_8epilogue10collective6detail29Sm90TmaWarpSpecializedAdapterINS1H_15DefaultEpilogueISJ_SK_SK_NS1G_6thread17LinearCombinationISJ_Li1EffLNS1L_9ScaleType4KindE0ELNS_15FloatRoundStyleE2ESJ_EENS1_15EpilogueDefaultEEEEEvvEEEEvNT_6ParamsE,@function
        .size           _ZN7cutlass13device_kernelINS_4gemm6kernel13GemmUniversalIN4cute5tupleIJiiiiEEENS1_10collective13CollectiveMmaINS1_37MainloopSm90TmaGmmaWarpSpecializedFP8ILi7ENS5_IJNS4_1CILi2EEENSA_ILi1EEESC_EEENS1_32KernelTmaWarpSpecializedPingpongEEENS5_IJNSA_ILi64EEESG_NSA_ILi256EEEEEENS_12float_e4m3_tENS5_IJlSC_lEEESJ_SK_NS4_8TiledMMAINS4_8MMA_AtomIJNS4_4SM904GMMA30MMA_64x64x32_F32E4M3E4M3_SS_TNILNSO_7ScaleInE1ELSQ_1EEEEEENS4_6LayoutINS5_IJSC_SC_SC_EEENS5_IJNSA_ILi0EEESV_SV_EEEEENS5_IJNS4_10UnderscoreESY_SY_EEEEENS4_13SM90_TMA_LOADENS4_14ComposedLayoutINS4_7SwizzleILi3ELi4ELi3EEENS4_18smem_ptr_flag_bitsILi8EEENST_INS5_IJNSA_ILi8EEENSA_ILi128EEEEEENS5_IJS18_SC_EEEEEEEvNS4_8identityENS4_23SM90_TMA_LOAD_MULTICASTES1C_vS1D_EENS_8epilogue10collective6detail29Sm90TmaWarpSpecializedAdapterINS1H_15DefaultEpilogueISJ_SK_SK_NS1G_6thread17LinearCombinationISJ_Li1EffLNS1L_9ScaleType4KindE0ELNS_15FloatRoundStyleE2ESJ_EENS1_15EpilogueDefaultEEEEEvvEEEEvNT_6ParamsE,(.L_x_152 - _ZN7cutlass13device_kernelINS_4gemm6kernel13GemmUniversalIN4cute5tupleIJiiiiEEENS1_10collective13CollectiveMmaINS1_37MainloopSm90TmaGmmaWarpSpecializedFP8ILi7ENS5_IJNS4_1CILi2EEENSA_ILi1EEESC_EEENS1_32KernelTmaWarpSpecializedPingpongEEENS5_IJNSA_ILi64EEESG_NSA_ILi256EEEEEENS_12float_e4m3_tENS5_IJlSC_lEEESJ_SK_NS4_8TiledMMAINS4_8MMA_AtomIJNS4_4SM904GMMA30MMA_64x64x32_F32E4M3E4M3_SS_TNILNSO_7ScaleInE1ELSQ_1EEEEEENS4_6LayoutINS5_IJSC_SC_SC_EEENS5_IJNSA_ILi0EEESV_SV_EEEEENS5_IJNS4_10UnderscoreESY_SY_EEEEENS4_13SM90_TMA_LOADENS4_14ComposedLayoutINS4_7SwizzleILi3ELi4ELi3EEENS4_18smem_ptr_flag_bitsILi8EEENST_INS5_IJNSA_ILi8EEENSA_ILi128EEEEEENS5_IJS18_SC_EEEEEEEvNS4_8identityENS4_23SM90_TMA_LOAD_MULTICASTES1C_vS1D_EENS_8epilogue10collective6detail29Sm90TmaWarpSpecializedAdapterINS1H_15DefaultEpilogueISJ_SK_SK_NS1G_6thread17LinearCombinationISJ_Li1EffLNS1L_9ScaleType4KindE0ELNS_15FloatRoundStyleE2ESJ_EENS1_15EpilogueDefaultEEEEEvvEEEEvNT_6ParamsE)
        .other          _ZN7cutlass13device_kernelINS_4gemm6kernel13GemmUniversalIN4cute5tupleIJiiiiEEENS1_10collective13CollectiveMmaINS1_37MainloopSm90TmaGmmaWarpSpecializedFP8ILi7ENS5_IJNS4_1CILi2EEENSA_ILi1EEESC_EEENS1_32KernelTmaWarpSpecializedPingpongEEENS5_IJNSA_ILi64EEESG_NSA_ILi256EEEEEENS_12float_e4m3_tENS5_IJlSC_lEEESJ_SK_NS4_8TiledMMAINS4_8MMA_AtomIJNS4_4SM904GMMA30MMA_64x64x32_F32E4M3E4M3_SS_TNILNSO_7ScaleInE1ELSQ_1EEEEEENS4_6LayoutINS5_IJSC_SC_SC_EEENS5_IJNSA_ILi0EEESV_SV_EEEEENS5_IJNS4_10UnderscoreESY_SY_EEEEENS4_13SM90_TMA_LOADENS4_14ComposedLayoutINS4_7SwizzleILi3ELi4ELi3EEENS4_18smem_ptr_flag_bitsILi8EEENST_INS5_IJNSA_ILi8EEENSA_ILi128EEEEEENS5_IJS18_SC_EEEEEEEvNS4_8identityENS4_23SM90_TMA_LOAD_MULTICASTES1C_vS1D_EENS_8epilogue10collective6detail29Sm90TmaWarpSpecializedAdapterINS1H_15DefaultEpilogueISJ_SK_SK_NS1G_6thread17LinearCombinationISJ_Li1EffLNS1L_9ScaleType4KindE0ELNS_15FloatRoundStyleE2ESJ_EENS1_15EpilogueDefaultEEEEEvvEEEEvNT_6ParamsE,@"STO_CUDA_ENTRY STV_DEFAULT"
_ZN7cutlass13device_kernelINS_4gemm6kernel13GemmUniversalIN4cute5tupleIJiiiiEEENS1_10collective13CollectiveMmaINS1_37MainloopSm90TmaGmmaWarpSpecializedFP8ILi7ENS5_IJNS4_1CILi2EEENSA_ILi1EEESC_EEENS1_32KernelTmaWarpSpecializedPingpongEEENS5_IJNSA_ILi64EEESG_NSA_ILi256EEEEEENS_12float_e4m3_tENS5_IJlSC_lEEESJ_SK_NS4_8TiledMMAINS4_8MMA_AtomIJNS4_4SM904GMMA30MMA_64x64x32_F32E4M3E4M3_SS_TNILNSO_7ScaleInE1ELSQ_1EEEEEENS4_6LayoutINS5_IJSC_SC_SC_EEENS5_IJNSA_ILi0EEESV_SV_EEEEENS5_IJNS4_10UnderscoreESY_SY_EEEEENS4_13SM90_TMA_LOADENS4_14ComposedLayoutINS4_7SwizzleILi3ELi4ELi3EEENS4_18smem_ptr_flag_bitsILi8EEENST_INS5_IJNSA_ILi8EEENSA_ILi128EEEEEENS5_IJS18_SC_EEEEEEEvNS4_8identityENS4_23SM90_TMA_LOAD_MULTICASTES1C_vS1D_EENS_8epilogue10collective6detail29Sm90TmaWarpSpecializedAdapterINS1H_15DefaultEpilogueISJ_SK_SK_NS1G_6thread17LinearCombinationISJ_Li1EffLNS1L_9ScaleType4KindE0ELNS_15FloatRoundStyleE2ESJ_EENS1_15EpilogueDefaultEEEEEvvEEEEvNT_6ParamsE:
[----:B------:R-:W-:Y:S01]  /*0000*/  LDC R1, c[0x0][0x28] ;  /* 0x00000a00ff017b82 */ /* 0x000fe20000000800 */
[----:B------:R-:W0:Y:S01]  /*0010*/  S2R R11, SR_TID.X ;  /* 0x00000000000b7919 */ /* 0x000e220000002100 */
[----:B------:R-:W-:Y:S01]  /*0020*/  ELECT P0, URZ, PT ;  /* 0x00000000003f782f */ /* 0x000fe20003800000 */
[----:B------:R-:W-:Y:S01]  /*0030*/  BSSY B0, `(.L_x_0) ;  /* 0x000000f000007945 */ /* 0x000fe20003800000 */
[--C-:B0-----:R-:W-:Y:S02]  /*0040*/  SHF.R.U32.HI R0, RZ, 0x5, R11.reuse ;  /* 0x00000005ff007819 */ /* 0x101fe4000001160b */
[----:B------:R-:W-:-:S03]  /*0050*/  SHF.R.U32.HI R5, RZ, 0x7, R11 ;  /* 0x00000007ff057819 */ /* 0x000fc6000001160b */
[----:B------:R-:W0:Y:S04]  /*0060*/  SHFL.IDX PT, R2, R0, RZ, 0x1f ;  /* 0x00001fff00027589 */ /* 0x000e2800000e0000 */
[----:B------:R1:W2:Y:S01]  /*0070*/  SHFL.IDX PT, R6, R5, RZ, 0x1f ;  /* 0x00001fff05067589 */ /* 0x0002a200000e0000 */
[----:B0-----:R-:W-:-:S13]  /*0080*/  ISETP.NE.OR P0, PT, R2, RZ, !P0 ;  /* 0x000000ff0200720c */ /* 0x001fda0004705670 */
[----:B-12---:R-:W-:Y:S05]  /*0090*/  @P0 BRA `(.L_x_1) ;  /* 0x0000000000200947 */ /* 0x006fea0003800000 */
[----:B------:R-:W-:Y:S02]  /*00a0*/  ULDC.64 UR4, c[0x0][0x198] ;  /* 0x0000660000047ab9 */ /* 0x000fe40000000a00 */
[----:B------:R-:W-:Y:S02]  /*00b0*/  UIADD3 UR6, UP0, UR4, 0xf0, URZ ;  /* 0x000000f004067890 */ /* 0x000fe4000ff1e03f */
[----:B------:R-:W-:Y:S02]  /*00c0*/  UIADD3 UR4, UP1, UR4, 0x1f0, URZ ;  /* 0x000001f004047890 */ /* 0x000fe4000ff3e03f */
[----:B------:R-:W-:Y:S02]  /*00d0*/  UIADD3.X UR7, URZ, UR5, URZ, UP0, !UPT ;  /* 0x000000053f077290 */ /* 0x000fe400087fe43f */
[----:B------:R-:W-:-:S07]  /*00e0*/  UIADD3.X UR5, URZ, UR5, URZ, UP1, !UPT ;  /* 0x000000053f057290 */ /* 0x000fce0008ffe43f */
[----:B------:R0:W-:Y:S02]  /*00f0*/  UTMACCTL.PF [UR6] ;  /* 0x00000000060079b9 */ /* 0x0001e40008040000 */
[----:B------:R0:W-:Y:S02]  /*0100*/  UTMACCTL.PF [UR4] ;  /* 0x00000000040079b9 */ /* 0x0001e40008040000 */
[----:B0-----:R-:W-:Y:S01]  /*0110*/  NOP ;  /* 0x0000000000007918 */ /* 0x001fe20000000000 */
.L_x_1:
[----:B------:R-:W-:Y:S05]  /*0120*/  BSYNC B0 ;  /* 0x0000000000007941 */ /* 0x000fea0003800000 */
.L_x_0:
[----:B------:R-:W0:Y:S02]  /*0130*/  SHFL.IDX PT, R7, R0, RZ, 0x1f ;  /* 0x00001fff00077589 */ /* 0x000e2400000e0000 */
[----:B0-----:R-:W-:-:S13]  /*0140*/  ISETP.NE.AND P0, PT, R7, RZ, PT ;  /* 0x000000ff0700720c */ /* 0x001fda0003f05270 */
[----:B------:R-:W-:Y:S05]  /*0150*/  @P0 BRA `(.L_x_2) ;  /* 0x0000000000700947 */ /* 0x000fea0003800000 */
[----:B------:R-:W0:Y:S01]  /*0160*/  S2UR UR8, SR_CgaCtaId ;  /* 0x00000000000879c3 */ /* 0x000e220000008800 */
[----:B------:R-:W-:Y:S01]  /*0170*/  UMOV UR4, 0x400 ;  /* 0x0000040000047882 */ /* 0x000fe20000000000 */
[----:B------:R-:W-:Y:S01]  /*0180*/  UMOV UR5, 0x1 ;  /* 0x0000000100057882 */ /* 0x000fe20000000000 */
[----:B------:R-:W-:Y:S01]  /*0190*/  UMOV UR6, 0x2 ;  /* 0x0000000200067882 */ /* 0x000fe20000000000 */
[----:B------:R-:W-:Y:S01]  /*01a0*/  ELECT P0, URZ, PT ;  /* 0x00000000003f782f */ /* 0x000fe20003800000 */
[----:B------:R-:W-:-:S04]  /*01b0*/  UIADD3 UR6, -UR6, 0x100000, URZ ;  /* 0x0010000006067890 */ /* 0x000fc8000fffe13f */
[----:B------:R-:W-:Y:S02]  /*01c0*/  USHF.L.U32 UR7, UR6, 0xb, URZ ;  /* 0x0000000b06077899 */ /* 0x000fe4000800063f */
[----:B------:R-:W-:Y:S02]  /*01d0*/  USHF.L.U32 UR6, UR6, 0x1, URZ ;  /* 0x0000000106067899 */ /* 0x000fe4000800063f */
[----:B0-----:R-:W-:Y:S02]  /*01e0*/  ULEA UR8, UR8, UR4, 0x18 ;  /* 0x0000000408087291 */ /* 0x001fe4000f8ec03f */
[----:B------:R-:W-:-:S04]  /*01f0*/  UIADD3 UR4, -UR5, 0x100000, URZ ;  /* 0x0010000005047890 */ /* 0x000fc8000fffe13f */
[----:B------:R-:W-:Y:S02]  /*0200*/  USHF.L.U32 UR5, UR4, 0xb, URZ ;  /* 0x0000000b04057899 */ /* 0x000fe4000800063f */
[----:B------:R-:W-:Y:S01]  /*0210*/  USHF.L.U32 UR4, UR4, 0x1, URZ ;  /* 0x0000000104047899 */ /* 0x000fe2000800063f */
[----:B------:R-:W0:Y:S11]  /*0220*/  FENCE.VIEW.ASYNC.S ;  /* 0x00000000000073c6 */ /* 0x000e360000000000 */
[----:B0-----:R0:W1:Y:S01]  /*0230*/  SYNCS.EXCH.64 URZ, [UR8], UR4 ;  /* 0x00000004083f75b2 */ /* 0x0010620008000100 */
[----:B------:R0:W2:Y:S01]  /*0240*/  SYNCS.EXCH.64 URZ, [UR8+0x38], UR6 ;  /* 0x00003806083f75b2 */ /* 0x0000a20008000100 */
[----:B------:R0:W3:Y:S01]  /*0250*/  SYNCS.EXCH.64 URZ, [UR8+0x8], UR4 ;  /* 0x00000804083f75b2 */ /* 0x0000e20008000100 */
[----:B------:R0:W4:Y:S01]  /*0260*/  SYNCS.EXCH.64 URZ, [UR8+0x40], UR6 ;  /* 0x00004006083f75b2 */ /* 0x0001220008000100 */
[----:B------:R0:W0:Y:S01]  /*0270*/  SYNCS.EXCH.64 URZ, [UR8+0x10], UR4 ;  /* 0x00001004083f75b2 */ /* 0x0000220008000100 */
        /* <DEDUP_REMOVED lines=9> */
[----:B------:R-:W-:Y:S01]  /*0310*/  NOP ;  /* 0x0000000000007918 */ /* 0x000fe20000000000 */
.L_x_2:
[----:B------:R-:W5:Y:S01]  /*0320*/  SHFL.IDX PT, R3, R0, RZ, 0x1f ;  /* 0x00001fff00037589 */ /* 0x000f6200000e0000 */
[----:B------:R-:W-:Y:S01]  /*0330*/  SHF.R.S32.HI R4, RZ, 0x1f, R11 ;  /* 0x0000001fff047819 */ /* 0x000fe2000001140b */
[----:B------:R-:W1:Y:S01]  /*0340*/  S2UR UR12, SR_CTAID.X ;  /* 0x00000000000c79c3 */ /* 0x000e620000002500 */
[----:B------:R-:W-:Y:S01]  /*0350*/  ELECT P0, URZ, PT ;  /* 0x00000000003f782f */ /* 0x000fe20003800000 */
[----:B------:R2:W3:Y:S01]  /*0360*/  SHFL.IDX PT, R8, R0, RZ, 0x1f ;  /* 0x00001fff00087589 */ /* 0x0004e200000e0000 */
[----:B------:R-:W-:Y:S02]  /*0370*/  LEA.HI R4, R4, R11, RZ, 0x7 ;  /* 0x0000000b04047211 */ /* 0x000fe400078f38ff */
[----:B------:R-:W-:Y:S01]  /*0380*/  ELECT P1, URZ, PT ;  /* 0x00000000003f782f */ /* 0x000fe20003820000 */
[----:B------:R-:W-:Y:S01]  /*0390*/  NOP ;  /* 0x0000000000007918 */ /* 0x000fe20000000000 */
[----:B------:R-:W4:Y:S01]  /*03a0*/  S2R R16, SR_CTAID.Y ;  /* 0x0000000000107919 */ /* 0x000f220000002600 */
[----:B------:R-:W-:Y:S01]  /*03b0*/  LOP3.LUT R4, R4, 0xffffff80, RZ, 0xc0, !PT ;  /* 0xffffff8004047812 */ /* 0x000fe200078ec0ff */
[----:B0-----:R-:W-:Y:S01]  /*03c0*/  ULDC UR4, c[0x0][0x150] ;  /* 0x0000540000047ab9 */ /* 0x001fe20000000800 */
[----:B------:R-:W0:Y:S01]  /*03d0*/  LDC R12, c[0x0][0x144] ;  /* 0x00005100ff0c7b82 */ /* 0x000e220000000800 */
[----:B------:R3:W0:Y:S01]  /*03e0*/  SHFL.IDX PT, R14, R5, RZ, 0x1f ;  /* 0x00001fff050e7589 */ /* 0x00062200000e0000 */
[----:B------:R-:W-:Y:S01]  /*03f0*/  UMOV UR11, 0x80 ;  /* 0x00000080000b7882 */ /* 0x000fe20000000000 */
[----:B------:R-:W-:Y:S01]  /*0400*/  IMAD.IADD R10, R11, 0x1, -R4 ;  /* 0x000000010b0a7824 */ /* 0x000fe200078e0a04 */
[----:B------:R-:W-:Y:S01]  /*0410*/  NOP ;  /* 0x0000000000007918 */ /* 0x000fe20000000000 */
[C---:B------:R-:W-:Y:S01]  /*0420*/  VIADD R38, R6.reuse, 0xffffffff ;  /* 0xffffffff06267836 */ /* 0x040fe20000000000 */
[----:B------:R-:W-:-:S02]  /*0430*/  ISETP.NE.AND P5, PT, R6, RZ, PT ;  /* 0x000000ff0600720c */ /* 0x000fc40003fa5270 */
[----:B------:R-:W-:Y:S01]  /*0440*/  SHF.R.S32.HI R19, RZ, 0x1f, R10 ;  /* 0x0000001fff137819 */ /* 0x000fe2000001140a */
[----:B------:R-:W0:Y:S01]  /*0450*/  LDC R13, c[0x0][0x140] ;  /* 0x00005000ff0d7b82 */ /* 0x000e220000000800 */
[----:B------:R-:W-:Y:S02]  /*0460*/  ISETP.GE.U32.AND P6, PT, R38, 0x2, PT ;  /* 0x000000022600780c */ /* 0x000fe40003fc6070 */
[----:B-----5:R-:W-:Y:S02]  /*0470*/  ISETP.NE.OR P0, PT, R3, RZ, !P0 ;  /* 0x000000ff0300720c */ /* 0x020fe40004705670 */
[----:B------:R-:W-:Y:S02]  /*0480*/  LEA.HI R3, R19, R10, RZ, 0x3 ;  /* 0x0000000a13037211 */ /* 0x000fe400078f18ff */
[----:B-1----:R-:W-:Y:S01]  /*0490*/  I2FP.F32.U32 R4, UR12 ;  /* 0x0000000c00047c45 */ /* 0x002fe20008201000 */
[----:B------:R-:W1:Y:S01]  /*04a0*/  LDC R27, c[0x0][0x148] ;  /* 0x00005200ff1b7b82 */ /* 0x000e620000000800 */
[----:B--2---:R-:W-:-:S02]  /*04b0*/  SHF.R.S32.HI R0, RZ, 0x3, R3 ;  /* 0x00000003ff007819 */ /* 0x004fc40000011403 */
[----:B---3--:R-:W-:Y:S01]  /*04c0*/  ISETP.NE.OR P1, PT, R8, RZ, !P1 ;  /* 0x000000ff0800720c */ /* 0x008fe20004f25670 */
[----:B------:R-:W-:Y:S01]  /*04d0*/  FMUL R9, R4, UR4 ;  /* 0x0000000404097c20 */ /* 0x000fe20008400000 */
[----:B------:R-:W-:Y:S01]  /*04e0*/  SHF.R.S32.HI R3, RZ, 0x1f, R3 ;  /* 0x0000001fff037819 */ /* 0x000fe20000011403 */
[----:B------:R-:W-:Y:S01]  /*04f0*/  ULDC UR4, c[0x0][0x154] ;  /* 0x0000550000047ab9 */ /* 0x000fe20000000800 */
[----:B------:R-:W-:Y:S01]  /*0500*/  SHF.R.S32.HI R8, RZ, 0x1f, R7 ;  /* 0x0000001fff087819 */ /* 0x000fe20000011407 */
[----:B------:R-:W-:Y:S01]  /*0510*/  VOTEU.ALL UP1, P0 ;  /* 0x00000000003f7886 */ /* 0x000fe20000020000 */
[----:B------:R-:W-:Y:S01]  /*0520*/  LEA.HI R4, R3, R0, RZ, 0x2 ;  /* 0x0000000003047211 */ /* 0x000fe200078f10ff */
[----:B------:R-:W2:Y:S01]  /*0530*/  F2I.U32.TRUNC.NTZ R9, R9 ;  /* 0x0000000900097305 */ /* 0x000ea2000020f000 */
[----:B------:R-:W-:Y:S01]  /*0540*/  LEA.HI R8, R8, R7, RZ, 0x2 ;  /* 0x0000000708087211 */ /* 0x000fe200078f10ff */
[----:B------:R-:W-:Y:S01]  /*0550*/  VOTEU.ALL UP0, P0 ;  /* 0x00000000003f7886 */ /* 0x000fe20000000000 */
[----:B------:R-:W-:Y:S01]  /*0560*/  SHF.R.S32.HI R3, RZ, 0x1f, R2 ;  /* 0x0000001fff037819 */ /* 0x000fe20000011402 */
[----:B------:R-:W3:Y:S01]  /*0570*/  @!UP1 S2UR UR7, SR_CgaCtaId ;  /* 0x00000000000799c3 */ /* 0x000ee20000008800 */
[----:B------:R-:W-:Y:S01]  /*0580*/  LOP3.LUT R5, R4, 0xfffffffc, RZ, 0xc0, !PT ;  /* 0xfffffffc04057812 */ /* 0x000fe200078ec0ff */
[----:B------:R-:W-:Y:S01]  /*0590*/  VOTEU.ALL UP2, P1 ;  /* 0x00000000003f7886 */ /* 0x000fe20000840000 */
[----:B------:R-:W-:Y:S01]  /*05a0*/  LOP3.LUT R8, R8, 0x3ffffffc, RZ, 0xc0, !PT ;  /* 0x3ffffffc08087812 */ /* 0x000fe200078ec0ff */
[----:B------:R-:W-:Y:S01]  /*05b0*/  @!UP1 UMOV UR6, 0x400 ;  /* 0x0000040000069882 */ /* 0x000fe20000000000 */
[----:B------:R-:W-:Y:S01]  /*05c0*/  LEA.HI R3, R3, R2, RZ, 0x2 ;  /* 0x0000000203037211 */ /* 0x000fe200078f10ff */
[----:B------:R-:W-:Y:S01]  /*05d0*/  IMAD.IADD R5, R0, 0x1, -R5 ;  /* 0x0000000100057824 */ /* 0x000fe200078e0a05 */
[----:B------:R-:W-:Y:S01]  /*05e0*/  @!UP2 UMOV UR9, 0x400 ;  /* 0x000004000009a882 */ /* 0x000fe20000000000 */
[----:B------:R-:W-:Y:S01]  /*05f0*/  IMAD.IADD R8, R7, 0x1, -R8 ;  /* 0x0000000107087824 */ /* 0x000fe200078e0a08 */
[----:B------:R-:W-:Y:S01]  /*0600*/  LOP3.LUT R3, R3, 0xfffffffc, RZ, 0xc0, !PT ;  /* 0xfffffffc03037812 */ /* 0x000fe200078ec0ff */
[----:B------:R-:W5:Y:S01]  /*0610*/  @!UP2 S2UR UR10, SR_CgaCtaId ;  /* 0x00000000000aa9c3 */ /* 0x000f620000008800 */
[----:B--2---:R-:W-:Y:S01]  /*0620*/  IMAD.MOV R9, RZ, RZ, -R9 ;  /* 0x000000ffff097224 */ /* 0x004fe200078e0a09 */
[----:B------:R-:W-:Y:S01]  /*0630*/  VOTEU.ALL UP3, P1 ;  /* 0x00000000003f7886 */ /* 0x000fe20000860000 */
[----:B------:R-:W-:Y:S01]  /*0640*/  IMAD R5, R8, 0x4, R5 ;  /* 0x0000000408057824 */ /* 0x000fe200078e0205 */
[----:B------:R-:W-:Y:S01]  /*0650*/  VOTEU.ALL UP4, P1 ;  /* 0x00000000003f7886 */ /* 0x000fe20000880000 */
[----:B------:R-:W-:Y:S01]  /*0660*/  IMAD.IADD R18, R2, 0x1, -R3 ;  /* 0x0000000102127824 */ /* 0x000fe200078e0a03 */
[----:B----4-:R-:W-:Y:S01]  /*0670*/  I2FP.F32.U32 R2, R16 ;  /* 0x0000001000027245 */ /* 0x010fe20000201000 */
[----:B0-----:R-:W-:Y:S01]  /*0680*/  IMAD R25, R12, R9, UR12 ;  /* 0x0000000c0c197e24 */ /* 0x001fe2000f8e0209 */
[C---:B------:R-:W-:Y:S01]  /*0690*/  LEA.HI R0, R5.reuse, R5, RZ, 0x1 ;  /* 0x0000000505007211 */ /* 0x040fe200078f08ff */
[C---:B------:R-:W-:Y:S01]  /*06a0*/  IMAD.SHL.U32 R12, R5.reuse, 0x4, RZ ;  /* 0x00000004050c7824 */ /* 0x040fe200078e00ff */
[----:B------:R-:W-:Y:S01]  /*06b0*/  VOTEU.ALL UP5, P1 ;  /* 0x00000000003f7886 */ /* 0x000fe200008a0000 */
[----:B------:R-:W-:Y:S01]  /*06c0*/  FMUL R2, R2, UR4 ;  /* 0x0000000402027c20 */ /* 0x000fe20008400000 */
[----:B------:R-:W-:Y:S01]  /*06d0*/  LOP3.LUT R0, R0, 0xfffffffe, RZ, 0xc0, !PT ;  /* 0xfffffffe00007812 */ /* 0x000fe200078ec0ff */
[----:B------:R-:W-:Y:S01]  /*06e0*/  UMOV UR4, 0x20 ;  /* 0x0000002000047882 */ /* 0x000fe20000000000 */
[----:B---3--:R-:W-:Y:S01]  /*06f0*/  @!UP1 ULEA UR8, UR7, UR6, 0x18 ;  /* 0x0000000607089291 */ /* 0x008fe2000f8ec03f */
[----:B------:R-:W-:Y:S01]  /*0700*/  LOP3.LUT R12, R5, 0xc, R12, 0x78, !PT ;  /* 0x0000000c050c7812 */ /* 0x000fe200078e780c */
[----:B------:R-:W-:-:S04]  /*0710*/  @!UP1 UIADD3 UR4, -UR4, 0x100000, URZ ;  /* 0x0010000004049890 */ /* 0x000fc8000fffe13f */
[----:B------:R-:W-:Y:S02]  /*0720*/  @!UP1 USHF.L.U32 UR5, UR4, 0xb, URZ ;  /* 0x0000000b04059899 */ /* 0x000fe4000800063f */
[----:B------:R-:W-:Y:S01]  /*0730*/  @!UP1 USHF.L.U32 UR4, UR4, 0x1, URZ ;  /* 0x0000000104049899 */ /* 0x000fe2000800063f */
[----:B------:R-:W-:Y:S01]  /*0740*/  IMAD.IADD R0, R5, 0x1, -R0 ;  /* 0x0000000105007824 */ /* 0x000fe200078e0a00 */
[----:B------:R-:W0:Y:S01]  /*0750*/  F2I.U32.TRUNC.NTZ R2, R2 ;  /* 0x0000000200027305 */ /* 0x000e22000020f000 */
[----:B------:R-:W-:-:S04]  /*0760*/  @!UP2 UIADD3 UR6, -UR11, 0x100000, URZ ;  /* 0x001000000b06a890 */ /* 0x000fc8000fffe13f */
[----:B------:R-:W-:Y:S02]  /*0770*/  @!UP2 USHF.L.U32 UR7, UR6, 0xb, URZ ;  /* 0x0000000b0607a899 */ /* 0x000fe4000800063f */
[----:B------:R-:W-:Y:S01]  /*0780*/  @!UP2 USHF.L.U32 UR6, UR6, 0x1, URZ ;  /* 0x000000010606a899 */ /* 0x000fe2000800063f */
[----:B------:R-:W-:Y:S01]  /*0790*/  ISETP.EQ.U32.AND P2, PT, R13, 0x1, PT ;  /* 0x000000010d00780c */ /* 0x000fe20003f42070 */
[----:B------:R-:W-:Y:S01]  /*07a0*/  VOTEU.ALL UP1, P0 ;  /* 0x00000000003f7886 */ /* 0x000fe20000020000 */
[----:B------:R-:W-:Y:S01]  /*07b0*/  ISETP.NE.AND P3, PT, R0, R25, PT ;  /* 0x000000190000720c */ /* 0x000fe20003f65270 */
[----:B------:R-:W-:Y:S01]  /*07c0*/  IMAD.MOV.U32 R13, RZ, RZ, 0x1 ;  /* 0x00000001ff0d7424 */ /* 0x000fe200078e00ff */
[----:B-----5:R-:W-:Y:S01]  /*07d0*/  @!UP2 ULEA UR9, UR10, UR9, 0x18 ;  /* 0x000000090a09a291 */ /* 0x020fe2000f8ec03f */
[----:B------:R-:W-:Y:S01]  /*07e0*/  LOP3.LUT P0, RZ, R10, 0x7, RZ, 0xc0, !PT ;  /* 0x000000070aff7812 */ /* 0x000fe2000780c0ff */
[----:B------:R-:W-:Y:S01]  /*07f0*/  VOTEU.ALL UP2, P1 ;  /* 0x00000000003f7886 */ /* 0x000fe20000840000 */
[----:B------:R-:W-:Y:S01]  /*0800*/  ISETP.NE.AND P1, PT, R18, 0x3, PT ;  /* 0x000000031200780c */ /* 0x000fe20003f25270 */
[----:B------:R-:W2:Y:S02]  /*0810*/  FENCE.VIEW.ASYNC.S ;  /* 0x00000000000073c6 */ /* 0x000ea40000000000 */
[----:B--2---:R2:W3:Y:S01]  /*0820*/  @!UP0 SYNCS.EXCH.64 URZ, [UR8+0xa0], UR4 ;  /* 0x0000a004083f85b2 */ /* 0x0044e20008000100 */
[----:B------:R-:W-:-:S02]  /*0830*/  ISETP.LT.U32.AND P0, PT, R12, 0x2, !P0 ;  /* 0x000000020c00780c */ /* 0x000fc40004701070 */
[----:B------:R-:W-:Y:S01]  /*0840*/  ISETP.EQ.OR P1, PT, R18, RZ, !P1 ;  /* 0x000000ff1200720c */ /* 0x000fe20004f22670 */
[----:B0-----:R-:W-:Y:S01]  /*0850*/  IMAD.MOV R24, RZ, RZ, -R2 ;  /* 0x000000ffff187224 */ /* 0x001fe200078e0a02 */
[----:B------:R-:W-:Y:S02]  /*0860*/  R2UR UR15, R14 ;  /* 0x000000000e0f72ca */ /* 0x000fe400000e0000 */
[----:B------:R-:W-:Y:S01]  /*0870*/  @P3 LEA.HI R0, R12, R12, RZ, 0x1 ;  /* 0x0000000c0c003211 */ /* 0x000fe200078f08ff */
[----:B-1----:R-:W-:Y:S01]  /*0880*/  IMAD R3, R27, R24, R16 ;  /* 0x000000181b037224 */ /* 0x002fe200078e0210 */
[----:B------:R-:W-:Y:S02]  /*0890*/  ISETP.EQ.AND P1, PT, R6, RZ, P1 ;  /* 0x000000ff0600720c */ /* 0x000fe40000f22270 */
[----:B------:R-:W-:Y:S02]  /*08a0*/  @P3 SHF.R.S32.HI R0, RZ, 0x1, R0 ;  /* 0x00000001ff003819 */ /* 0x000fe40000011400 */
[----:B------:R-:W-:Y:S01]  /*08b0*/  SEL R7, RZ, 0x1, !P1 ;  /* 0x00000001ff077807 */ /* 0x000fe20004800000 */
[----:B------:R2:W0:Y:S01]  /*08c0*/  @!UP1 SYNCS.EXCH.64 URZ, [UR8+0xa8], UR4 ;  /* 0x0000a804083f95b2 */ /* 0x0004220008000100 */
[----:B------:R-:W-:Y:S01]  /*08d0*/  @P3 ISETP.NE.AND P4, PT, R0, R3, PT ;  /* 0x000000030000320c */ /* 0x000fe20003f85270 */
[----:B------:R-:W-:Y:S01]  /*08e0*/  NOP ;  /* 0x0000000000007918 */ /* 0x000fe20000000000 */
[----:B------:R-:W-:-:S02]  /*08f0*/  SEL R0, RZ, 0x1, !P0 ;  /* 0x00000001ff007807 */ /* 0x000fc40004000000 */
[----:B------:R-:W-:Y:S02]  /*0900*/  @P3 SEL R13, RZ, 0x1, P4 ;  /* 0x00000001ff0d3807 */ /* 0x000fe40002000000 */
[----:B------:R-:W-:Y:S02]  /*0910*/  SEL R7, R7, 0x2, P6 ;  /* 0x0000000207077807 */ /* 0x000fe40003000000 */
[----:B------:R-:W-:Y:S01]  /*0920*/  LOP3.LUT R13, R13, R0, RZ, 0xc0, !PT ;  /* 0x000000000d0d7212 */ /* 0x000fe200078ec0ff */
[----:B------:R2:W1:Y:S01]  /*0930*/  @!UP2 SYNCS.EXCH.64 URZ, [UR9+0x80], UR6 ;  /* 0x00008006093fa5b2 */ /* 0x0004620008000100 */
[----:B------:R2:W4:Y:S01]  /*0940*/  @!UP3 SYNCS.EXCH.64 URZ, [UR9+0x88], UR6 ;  /* 0x00008806093fb5b2 */ /* 0x0005220008000100 */
[----:B------:R2:W0:Y:S01]  /*0950*/  @!UP4 SYNCS.EXCH.64 URZ, [UR9+0x90], UR6 ;  /* 0x00009006093fc5b2 */ /* 0x0004220008000100 */
[----:B------:R2:W0:Y:S01]  /*0960*/  @!UP5 SYNCS.EXCH.64 URZ, [UR9+0x98], UR6 ;  /* 0x00009806093fd5b2 */ /* 0x0004220008000100 */
[----:B------:R-:W-:Y:S01]  /*0970*/  NOP ;  /* 0x0000000000007918 */ /* 0x000fe20000000000 */
[----:B--23--:R-:W-:Y:S05]  /*0980*/  @!P2 BRA `(.L_x_3) ;  /* 0x000000000008a947 */ /* 0x00cfea0003800000 */
[----:B01--4-:R-:W-:Y:S01]  /*0990*/  UCGABAR_ARV ;  /* 0x00000000000079c7 */ /* 0x013fe20008000000 */
[----:B------:R-:W-:Y:S05]  /*09a0*/  BRA `(.L_x_4) ;  /* 0x0000000000047947 */ /* 0x000fea0003800000 */
.L_x_3:
[----:B01--4-:R-:W-:Y:S01]  /*09b0*/  NOP ;  /* 0x0000000000007918 */ /* 0x013fe20000000000 */
.L_x_4:
[----:B------:R-:W-:Y:S01]  /*09c0*/  ULDC.64 UR4, c[0x0][0x598] ;  /* 0x0001660000047ab9 */ /* 0x000fe20000000a00 */
[----:B------:R-:W-:Y:S01]  /*09d0*/  ULDC.64 UR20, c[0x0][0x208] ;  /* 0x0000820000147ab9 */ /* 0x000fe20000000a00 */
[----:B------:R-:W-:-:S04]  /*09e0*/  ISETP.NE.U32.AND P0, PT, RZ, UR4, PT ;  /* 0x00000004ff007c0c */ /* 0x000fc8000bf05070 */
[----:B------:R-:W-:-:S13]  /*09f0*/  ISETP.NE.AND.EX P0, PT, RZ, UR5, PT, P0 ;  /* 0x00000005ff007c0c */ /* 0x000fda000bf05300 */
[----:B------:R-:W-:Y:S05]  /*0a00*/  @!P0 BRA `(.L_x_5) ;  /* 0x00000000001c8947 */ /* 0x000fea0003800000 */
[----:B------:R-:W0:Y:S02]  /*0a10*/  LDC.64 R2, c[0x0][0x598] ;  /* 0x00016600ff027b82 */ /* 0x000e240000000a00 */
[----:B0-----:R-:W2:Y:S02]  /*0a20*/  LDG.E.64 R2, desc[UR20][R2.64] ;  /* 0x0000001402027981 */ /* 0x001ea4000c1e1b00 */
[----:B--2---:R-:W-:-:S04]  /*0a30*/  ISETP.NE.U32.AND P0, PT, R2, RZ, PT ;  /* 0x000000ff0200720c */ /* 0x004fc80003f05070 */
[----:B------:R-:W-:-:S13]  /*0a40*/  ISETP.NE.AND.EX P0, PT, R3, RZ, PT, P0 ;  /* 0x000000ff0300720c */ /* 0x000fda0003f05300 */
[----:B------:R-:W-:Y:S05]  /*0a50*/  @!P0 BRA `(.L_x_5) ;  /* 0x0000000000088947 */ /* 0x000fea0003800000 */
[----:B------:R0:W5:Y:S01]  /*0a60*/  LD.E R14, desc[UR20][R2.64] ;  /* 0x00000014020e7980 */ /* 0x000162000c101900 */
[----:B------:R-:W-:Y:S05]  /*0a70*/  BRA `(.L_x_6) ;  /* 0x0000000000207947 */ /* 0x000fea0003800000 */
.L_x_5:
[----:B------:R-:W-:Y:S02]  /*0a80*/  ULDC.64 UR4, c[0x0][0x588] ;  /* 0x0001620000047ab9 */ /* 0x000fe40000000a00 */
[----:B------:R-:W-:-:S04]  /*0a90*/  ISETP.NE.U32.AND P0, PT, RZ, UR4, PT ;  /* 0x00000004ff007c0c */ /* 0x000fc8000bf05070 */
[----:B------:R-:W-:-:S13]  /*0aa0*/  ISETP.NE.AND.EX P0, PT, RZ, UR5, PT, P0 ;  /* 0x00000005ff007c0c */ /* 0x000fda000bf05300 */
[----:B------:R-:W-:Y:S05]  /*0ab0*/  @!P0 BRA `(.L_x_7) ;  /* 0x00000000000c8947 */ /* 0x000fea0003800000 */
[----:B------:R-:W0:Y:S02]  /*0ac0*/  LDC.64 R14, c[0x0][0x588] ;  /* 0x00016200ff0e7b82 */ /* 0x000e240000000a00 */
[----:B0-----:R1:W5:Y:S01]  /*0ad0*/  LDG.E R14, desc[UR20][R14.64] ;  /* 0x000000140e0e7981 */ /* 0x001362000c1e1900 */
[----:B------:R-:W-:Y:S05]  /*0ae0*/  BRA `(.L_x_6) ;  /* 0x0000000000047947 */ /* 0x000fea0003800000 */
.L_x_7:
[----:B------:R-:W2:Y:S02]  /*0af0*/  LDC R14, c[0x0][0x580] ;  /* 0x00016000ff0e7b82 */ /* 0x000ea40000000800 */
.L_x_6:
[----:B------:R-:W-:Y:S02]  /*0b00*/  ULDC.64 UR4, c[0x0][0x5a0] ;  /* 0x0001680000047ab9 */ /* 0x000fe40000000a00 */
[----:B------:R-:W-:-:S04]  /*0b10*/  ISETP.NE.U32.AND P0, PT, RZ, UR4, PT ;  /* 0x00000004ff007c0c */ /* 0x000fc8000bf05070 */
[----:B------:R-:W-:-:S13]  /*0b20*/  ISETP.NE.AND.EX P0, PT, RZ, UR5, PT, P0 ;  /* 0x00000005ff007c0c */ /* 0x000fda000bf05300 */
[----:B------:R-:W-:Y:S05]  /*0b30*/  @!P0 BRA `(.L_x_8) ;  /* 0x00000000001c8947 */ /* 0x000fea0003800000 */
[----:B0-----:R-:W0:Y:S02]  /*0b40*/  LDC.64 R2, c[0x0][0x5a0] ;  /* 0x00016800ff027b82 */ /* 0x001e240000000a00 */
[----:B0-----:R-:W3:Y:S02]  /*0b50*/  LDG.E.64 R2, desc[UR20][R2.64] ;  /* 0x0000001402027981 */ /* 0x001ee4000c1e1b00 */
[----:B---3--:R-:W-:-:S04]  /*0b60*/  ISETP.NE.U32.AND P0, PT, R2, RZ, PT ;  /* 0x000000ff0200720c */ /* 0x008fc80003f05070 */
[----:B------:R-:W-:-:S13]  /*0b70*/  ISETP.NE.AND.EX P0, PT, R3, RZ, PT, P0 ;  /* 0x000000ff0300720c */ /* 0x000fda0003f05300 */
[----:B------:R-:W-:Y:S05]  /*0b80*/  @!P0 BRA `(.L_x_8) ;  /* 0x0000000000088947 */ /* 0x000fea0003800000 */
[----:B-1----:R0:W5:Y:S01]  /*0b90*/  LD.E R15, desc[UR20][R2.64] ;  /* 0x00000014020f7980 */ /* 0x002162000c101900 */
[----:B------:R-:W-:Y:S05]  /*0ba0*/  BRA `(.L_x_9) ;  /* 0x0000000000207947 */ /* 0x000fea0003800000 */
.L_x_8:
[----:B------:R-:W-:Y:S02]  /*0bb0*/  ULDC.64 UR4, c[0x0][0x590] ;  /* 0x0001640000047ab9 */ /* 0x000fe40000000a00 */
[----:B------:R-:W-:-:S04]  /*0bc0*/  ISETP.NE.U32.AND P0, PT, RZ, UR4, PT ;  /* 0x00000004ff007c0c */ /* 0x000fc8000bf05070 */
[----:B------:R-:W-:-:S13]  /*0bd0*/  ISETP.NE.AND.EX P0, PT, RZ, UR5, PT, P0 ;  /* 0x00000005ff007c0c */ /* 0x000fda000bf05300 */
[----:B------:R-:W-:Y:S05]  /*0be0*/  @!P0 BRA `(.L_x_10) ;  /* 0x00000000000c8947 */ /* 0x000fea0003800000 */
[----:B0-----:R-:W1:Y:S02]  /*0bf0*/  LDC.64 R2, c[0x0][0x590] ;  /* 0x00016400ff027b82 */ /* 0x001e640000000a00 */
[----:B-1----:R1:W5:Y:S01]  /*0c00*/  LDG.E R15, desc[UR20][R2.64] ;  /* 0x00000014020f7981 */ /* 0x002362000c1e1900 */
[----:B------:R-:W-:Y:S05]  /*0c10*/  BRA `(.L_x_9) ;  /* 0x0000000000047947 */ /* 0x000fea0003800000 */
.L_x_10:
[----:B-1----:R-:W3:Y:S02]  /*0c20*/  LDC R15, c[0x0][0x584] ;  /* 0x00016100ff0f7b82 */ /* 0x002ee40000000800 */
.L_x_9:
[----:B------:R-:W4:Y:S01]  /*0c30*/  LDC R0, c[0x0][0x65c] ;  /* 0x00019700ff007b82 */ /* 0x000f220000000800 */
[----:B------:R-:W-:Y:S01]  /*0c40*/  ULDC UR8, c[0x0][0x28c] ;  /* 0x0000a30000087ab9 */ /* 0x000fe20000000800 */
[----:B------:R-:W-:Y:S01]  /*0c50*/  ISETP.NE.AND P0, PT, R6, 0x2, PT ;  /* 0x000000020600780c */ /* 0x000fe20003f05270 */
[----:B------:R-:W-:Y:S01]  /*0c60*/  UIADD3 UR8, UR8, 0xff, URZ ;  /* 0x000000ff08087890 */ /* 0x000fe2000fffe03f */
[----:B------:R-:W-:Y:S01]  /*0c70*/  IMAD.U32 R4, RZ, RZ, UR12 ;  /* 0x0000000cff047e24 */ /* 0x000fe2000f8e00ff */
[----:B------:R-:W-:Y:S01]  /*0c80*/  UMOV UR4, URZ ;  /* 0x0000003f00047c82 */ /* 0x000fe20008000000 */
[----:B------:R-:W-:Y:S01]  /*0c90*/  UMOV UR5, URZ ;  /* 0x0000003f00057c82 */ /* 0x000fe20008000000 */
[----:B------:R-:W-:-:S04]  /*0ca0*/  USHF.R.S32.HI UR9, URZ, 0x1f, UR8 ;  /* 0x0000001f3f097899 */ /* 0x000fc80008011408 */
[----:B------:R-:W-:-:S04]  /*0cb0*/  ULEA.HI UR9, UR9, UR8, URZ, 0x8 ;  /* 0x0000000809097291 */ /* 0x000fc8000f8f403f */
[----:B------:R-:W-:Y:S01]  /*0cc0*/  USHF.R.S32.HI UR13, URZ, 0x8, UR9 ;  /* 0x000000083f0d7899 */ /* 0x000fe20008011409 */
[----:B----4-:R-:W-:-:S13]  /*0cd0*/  ISETP.NE.AND P4, PT, R0, 0x1, PT ;  /* 0x000000010000780c */ /* 0x010fda0003f85270 */
[----:B01----:R-:W0:Y:S01]  /*0ce0*/  @P4 LDC R3, c[0x0][0x10] ;  /* 0x00000400ff034b82 */ /* 0x003e220000000800 */
[----:B------:R-:W-:Y:S02]  /*0cf0*/  @P4 IMAD.MOV.U32 R17, RZ, RZ, RZ ;  /* 0x000000ffff114224 */ /* 0x000fe400078e00ff */
[----:B------:R-:W-:-:S05]  /*0d00*/  @P4 IMAD.MOV.U32 R5, RZ, RZ, RZ ;  /* 0x000000ffff054224 */ /* 0x000fca00078e00ff */
[----:B------:R-:W1:Y:S01]  /*0d10*/  @!P4 LDC R9, c[0x0][0xc] ;  /* 0x00000300ff09cb82 */ /* 0x000e620000000800 */
[----:B------:R-:W-:Y:S01]  /*0d20*/  ULDC UR6, c[0x0][0xc] ;  /* 0x0000030000067ab9 */ /* 0x000fe20000000800 */
[----:B------:R-:W-:Y:S02]  /*0d30*/  ULDC UR7, c[0x0][0x10] ;  /* 0x0000040000077ab9 */ /* 0x000fe40000000800 */
[----:B------:R-:W-:-:S04]  /*0d40*/  UIMAD.WIDE.U32 UR6, UR6, UR7, URZ ;  /* 0x00000007060672a5 */ /* 0x000fc8000f8e003f */
[----:B------:R-:W4:Y:S01]  /*0d50*/  LDC R8, c[0x0][0x14] ;  /* 0x00000500ff087b82 */ /* 0x000f220000000800 */
[----:B0-----:R-:W-:-:S04]  /*0d60*/  @P4 IMAD.WIDE.U32 R2, R3, UR12, R16 ;  /* 0x0000000c03024c25 */ /* 0x001fc8000f8e0010 */
[----:B------:R-:W-:Y:S02]  /*0d70*/  @P4 IMAD.IADD R3, R3, 0x1, R5 ;  /* 0x0000000103034824 */ /* 0x000fe400078e0205 */
[----:B------:R-:W-:Y:S02]  /*0d80*/  IMAD.MOV.U32 R5, RZ, RZ, RZ ;  /* 0x000000ffff057224 */ /* 0x000fe400078e00ff */
[----:B-1----:R-:W-:-:S04]  /*0d90*/  @!P4 IMAD.WIDE.U32 R4, R16, R9, R4 ;  /* 0x000000091004c225 */ /* 0x002fc800078e0004 */
[----:B------:R-:W-:Y:S02]  /*0da0*/  @!P4 IMAD.MOV.U32 R2, RZ, RZ, R4 ;  /* 0x000000ffff02c224 */ /* 0x000fe400078e0004 */
[C---:B----4-:R-:W-:Y:S02]  /*0db0*/  IMAD R21, R8.reuse, UR7, RZ ;  /* 0x0000000708157c24 */ /* 0x050fe4000f8e02ff */
[----:B------:R-:W-:Y:S01]  /*0dc0*/  IMAD.WIDE.U32 R8, R8, UR6, RZ ;  /* 0x0000000608087c25 */ /* 0x000fe2000f8e00ff */
[----:B------:R-:W-:-:S03]  /*0dd0*/  ULDC.64 UR6, c[0x0][0x650] ;  /* 0x0001940000067ab9 */ /* 0x000fc60000000a00 */
[----:B------:R-:W-:Y:S02]  /*0de0*/  @!P4 IMAD.MOV.U32 R3, RZ, RZ, R5 ;  /* 0x000000ffff03c224 */ /* 0x000fe400078e0005 */
[----:B------:R-:W-:Y:S01]  /*0df0*/  IMAD.IADD R0, R9, 0x1, R21 ;  /* 0x0000000109007824 */ /* 0x000fe200078e0215 */
[----:B------:R-:W-:Y:S06]  /*0e00*/  @P0 BRA `(.L_x_11) ;  /* 0x0000000000280947 */ /* 0x000fec0003800000 */
[----:B------:R-:W-:Y:S01]  /*0e10*/  UIMAD.WIDE.U32 UR4, UR13, 0x24924925, URZ ;  /* 0x249249250d0478a5 */ /* 0x000fe2000f8e003f */
[----:B------:R-:W-:Y:S01]  /*0e20*/  IADD3 R2, P0, R2, R8, RZ ;  /* 0x0000000802027210 */ /* 0x000fe20007f1e0ff */
[----:B------:R-:W-:Y:S02]  /*0e30*/  UISETP.GE.U32.AND UP0, UPT, UR13, 0x7, UPT ;  /* 0x000000070d00788c */ /* 0x000fe4000bf06070 */
[----:B------:R-:W-:Y:S02]  /*0e40*/  UIADD3 UR4, -UR5, UR13, URZ ;  /* 0x0000000d05047290 */ /* 0x000fe4000fffe13f */
[----:B------:R-:W-:Y:S02]  /*0e50*/  IMAD.X R3, R0, 0x1, R3, P0 ;  /* 0x0000000100037824 */ /* 0x000fe400000e0603 */
[----:B------:R-:W-:-:S03]  /*0e60*/  ULEA.HI UR4, UR4, UR5, URZ, 0x1f ;  /* 0x0000000504047291 */ /* 0x000fc6000f8ff83f */
[----:B------:R-:W-:Y:S01]  /*0e70*/  UMOV UR5, URZ ;  /* 0x0000003f00057c82 */ /* 0x000fe20008000000 */
[----:B------:R-:W-:-:S04]  /*0e80*/  USHF.R.U32.HI UR4, URZ, 0x2, UR4 ;  /* 0x000000023f047899 */ /* 0x000fc80008011604 */
[----:B------:R-:W-:Y:S02]  /*0e90*/  @UP0 ULOP3.LUT UR5, UR4, 0x1, URZ, 0xc0, !UPT ;  /* 0x0000000104050892 */ /* 0x000fe4000f8ec03f */
[----:B------:R-:W-:-:S12]  /*0ea0*/  UIMAD UR4, UR4, -0x7, UR13 ;  /* 0xfffffff9040478a4 */ /* 0x000fd8000f8e020d */
.L_x_11:
[----:B------:R-:W-:Y:S01]  /*0eb0*/  ISETP.GE.U32.AND P0, PT, R2, UR6, PT ;  /* 0x0000000602007c0c */ /* 0x000fe2000bf06070 */
[----:B------:R-:W-:Y:S01]  /*0ec0*/  IMAD.MOV.U32 R6, RZ, RZ, -0x1 ;  /* 0xffffffffff067424 */ /* 0x000fe200078e00ff */
[----:B------:R-:W-:Y:S01]  /*0ed0*/  PRMT R20, RZ, 0x7610, R20 ;  /* 0x00007610ff147816 */ /* 0x000fe20000000014 */
[----:B------:R-:W-:Y:S01]  /*0ee0*/  IMAD.MOV.U32 R4, RZ, RZ, -0x1 ;  /* 0xffffffffff047424 */ /* 0x000fe200078e00ff */
[----:B------:R-:W-:Y:S01]  /*0ef0*/  ISETP.GE.U32.AND.EX P0, PT, R3, UR7, PT, P0 ;  /* 0x0000000703007c0c */ /* 0x000fe2000bf06100 */
[----:B------:R-:W-:-:S12]  /*0f00*/  IMAD.MOV.U32 R5, RZ, RZ, -0x1 ;  /* 0xffffffffff057424 */ /* 0x000fd800078e00ff */
[----:B------:R-:W-:Y:S05]  /*0f10*/  @P0 BRA `(.L_x_12) ;  /* 0x0000000400240947 */ /* 0x000fea0003800000 */
[----:B------:R-:W0:Y:S01]  /*0f20*/  LDC.64 R30, c[0x0][0x628] ;  /* 0x00018a00ff1e7b82 */ /* 0x000e220000000a00 */
[----:B------:R-:W-:Y:S02]  /*0f30*/  IMAD.MOV.U32 R4, RZ, RZ, R2 ;  /* 0x000000ffff047224 */ /* 0x000fe400078e0002 */
[----:B------:R-:W-:-:S05]  /*0f40*/  IMAD.MOV.U32 R5, RZ, RZ, R3 ;  /* 0x000000ffff057224 */ /* 0x000fca00078e0003 */
[----:B------:R-:W1:Y:S08]  /*0f50*/  LDC R6, c[0x0][0x630] ;  /* 0x00018c00ff067b82 */ /* 0x000e700000000800 */
[----:B------:R-:W4:Y:S01]  /*0f60*/  LDC.64 R32, c[0x0][0x620] ;  /* 0x00018800ff207b82 */ /* 0x000f220000000a00 */
[----:B0-----:R-:W-:-:S04]  /*0f70*/  ISETP.NE.U32.AND P0, PT, R30, RZ, PT ;  /* 0x000000ff1e00720c */ /* 0x001fc80003f05070 */
[----:B------:R-:W-:-:S13]  /*0f80*/  ISETP.NE.AND.EX P0, PT, R31, RZ, PT, P0 ;  /* 0x000000ff1f00720c */ /* 0x000fda0003f05300 */
[----:B-1--4-:R-:W-:Y:S05]  /*0f90*/  @!P0 BRA `(.L_x_13) ;  /* 0x0000000000288947 */ /* 0x012fea0003800000 */
[----:B------:R-:W0:Y:S02]  /*0fa0*/  LDC R23, c[0x0][0x634] ;  /* 0x00018d00ff177b82 */ /* 0x000e240000000800 */
[----:B0-----:R-:W-:-:S05]  /*0fb0*/  IADD3 R23, P0, R2, R23, RZ ;  /* 0x0000001702177210 */ /* 0x001fca0007f1e0ff */
[----:B------:R-:W-:-:S04]  /*0fc0*/  IMAD.X R29, RZ, RZ, R3, P0 ;  /* 0x000000ffff1d7224 */ /* 0x000fc800000e0603 */
[----:B------:R-:W-:-:S04]  /*0fd0*/  IMAD.WIDE.U32 R4, R29, R30, RZ ;  /* 0x0000001e1d047225 */ /* 0x000fc800078e00ff */
[----:B------:R-:W-:-:S04]  /*0fe0*/  IMAD.WIDE.U32 R20, P0, R23, R31, R4 ;  /* 0x0000001f17147225 */ /* 0x000fc80007800004 */
[----:B------:R-:W-:-:S04]  /*0ff0*/  IMAD.WIDE.U32 R4, R23, R30, RZ ;  /* 0x0000001e17047225 */ /* 0x000fc800078e00ff */
[----:B------:R-:W-:Y:S01]  /*1000*/  IMAD.X R23, RZ, RZ, RZ, P0 ;  /* 0x000000ffff177224 */ /* 0x000fe200000e06ff */
[----:B------:R-:W-:Y:S01]  /*1010*/  IADD3 RZ, P0, R5, R20, RZ ;  /* 0x0000001405ff7210 */ /* 0x000fe20007f1e0ff */
[----:B------:R-:W-:-:S04]  /*1020*/  IMAD.MOV.U32 R22, RZ, RZ, R21 ;  /* 0x000000ffff167224 */ /* 0x000fc800078e0015 */
[----:B------:R-:W-:-:S08]  /*1030*/  IMAD.WIDE.U32.X R4, R29, R31, R22, P0 ;  /* 0x0000001f1d047225 */ /* 0x000fd000000e0416 */
.L_x_13:
[----:B------:R-:W0:Y:S01]  /*1040*/  LDC.64 R34, c[0x0][0x640] ;  /* 0x00019000ff227b82 */ /* 0x000e220000000a00 */
[-CC-:B------:R-:W-:Y:S01]  /*1050*/  SHF.R.U64 R36, R4, R6.reuse, R5.reuse ;  /* 0x0000000604247219 */ /* 0x180fe20000001205 */
[----:B------:R-:W-:Y:S01]  /*1060*/  IMAD.MOV.U32 R39, RZ, RZ, 0x1 ;  /* 0x00000001ff277424 */ /* 0x000fe200078e00ff */
[----:B------:R-:W-:Y:S02]  /*1070*/  SHF.R.U32.HI R4, RZ, R6, R5 ;  /* 0x00000006ff047219 */ /* 0x000fe40000011605 */
[----:B------:R-:W-:-:S03]  /*1080*/  IADD3 R21, P0, RZ, -R36, RZ ;  /* 0x80000024ff157210 */ /* 0x000fc60007f1e0ff */
[----:B------:R-:W1:Y:S02]  /*1090*/  LDC R20, c[0x0][0x618] ;  /* 0x00018600ff147b82 */ /* 0x000e640000000800 */
[----:B------:R-:W-:-:S04]  /*10a0*/  IMAD.X R5, RZ, RZ, ~R4, P0 ;  /* 0x000000ffff057224 */ /* 0x000fc800000e0e04 */
[-C--:B------:R-:W-:Y:S02]  /*10b0*/  IMAD R6, R5, R32.reuse, RZ ;  /* 0x0000002005067224 */ /* 0x080fe400078e02ff */
[----:B------:R-:W4:Y:S01]  /*10c0*/  LDC R23, c[0x0][0x608] ;  /* 0x00018200ff177b82 */ /* 0x000f220000000800 */
[----:B------:R-:W-:-:S04]  /*10d0*/  IMAD.WIDE.U32 R4, R21, R32, R2 ;  /* 0x0000002015047225 */ /* 0x000fc800078e0002 */
[----:B------:R-:W-:-:S03]  /*10e0*/  IMAD R21, R21, R33, R6 ;  /* 0x0000002115157224 */ /* 0x000fc600078e0206 */
[----:B------:R-:W2:Y:S01]  /*10f0*/  LDC R26, c[0x0][0x658] ;  /* 0x00019600ff1a7b82 */ /* 0x000ea20000000800 */
[----:B------:R-:W-:Y:S01]  /*1100*/  IMAD.IADD R5, R5, 0x1, R21 ;  /* 0x0000000105057824 */ /* 0x000fe200078e0215 */
[----:B0-----:R-:W-:Y:S01]  /*1110*/  ISETP.NE.U32.AND P0, PT, R34, RZ, PT ;  /* 0x000000ff2200720c */ /* 0x001fe20003f05070 */
[----:B------:R-:W-:-:S03]  /*1120*/  IMAD.MOV.U32 R21, RZ, RZ, -0x1 ;  /* 0xffffffffff157424 */ /* 0x000fc600078e00ff */
[----:B------:R-:W-:Y:S02]  /*1130*/  ISETP.NE.AND.EX P0, PT, R35, RZ, PT, P0 ;  /* 0x000000ff2300720c */ /* 0x000fe40003f05300 */
[----:B------:R-:W0:Y:S01]  /*1140*/  LDC R33, c[0x0][0x600] ;  /* 0x00018000ff217b82 */ /* 0x000e220000000800 */
[-CC-:B-1----:R-:W-:Y:S02]  /*1150*/  SHF.R.U64 R31, R4, R20.reuse, R5.reuse ;  /* 0x00000014041f7219 */ /* 0x182fe40000001205 */
[----:B------:R-:W-:-:S05]  /*1160*/  SHF.R.U32.HI R4, RZ, R20, R5 ;  /* 0x00000014ff047219 */ /* 0x000fca0000011605 */
[----:B------:R-:W1:Y:S01]  /*1170*/  LDC R28, c[0x0][0x648] ;  /* 0x00019200ff1c7b82 */ /* 0x000e620000000800 */
[-CC-:B----4-:R-:W-:Y:S02]  /*1180*/  SHF.R.U64 R41, R31, R23.reuse, R4.reuse ;  /* 0x000000171f297219 */ /* 0x190fe40000001204 */
[----:B------:R-:W-:-:S05]  /*1190*/  SHF.R.U32.HI R5, RZ, R23, R4 ;  /* 0x00000017ff057219 */ /* 0x000fca0000011604 */
[----:B------:R-:W4:Y:S01]  /*11a0*/  LDC R37, c[0x0][0x638] ;  /* 0x00018e00ff257b82 */ /* 0x000f220000000800 */
[-C--:B--2---:R-:W-:Y:S02]  /*11b0*/  SHF.L.U32 R4, R21, R26.reuse, RZ ;  /* 0x0000001a15047219 */ /* 0x084fe400000006ff */
[--C-:B------:R-:W-:Y:S02]  /*11c0*/  SHF.R.U64 R32, R41, R26, R5.reuse ;  /* 0x0000001a29207219 */ /* 0x100fe40000001205 */
[----:B------:R-:W-:Y:S02]  /*11d0*/  LOP3.LUT R6, RZ, R4, RZ, 0x33, !PT ;  /* 0x00000004ff067212 */ /* 0x000fe400078e33ff */
[----:B------:R-:W-:Y:S01]  /*11e0*/  SHF.R.U32.HI R5, RZ, R26, R5 ;  /* 0x0000001aff057219 */ /* 0x000fe20000011605 */
[----:B------:R-:W2:Y:S01]  /*11f0*/  LDC R30, c[0x0][0x610] ;  /* 0x00018400ff1e7b82 */ /* 0x000ea20000000800 */
[----:B------:R-:W-:Y:S01]  /*1200*/  IMAD.MOV.U32 R4, RZ, RZ, R32 ;  /* 0x000000ffff047224 */ /* 0x000fe200078e0020 */
[----:B------:R-:W-:Y:S06]  /*1210*/  @!P0 BRA `(.L_x_14) ;  /* 0x0000000000288947 */ /* 0x000fec0003800000 */
[----:B------:R-:W3:Y:S02]  /*1220*/  LDC R23, c[0x0][0x64c] ;  /* 0x00019300ff177b82 */ /* 0x000ee40000000800 */
[----:B---3--:R-:W-:-:S05]  /*1230*/  IADD3 R23, P0, R32, R23, RZ ;  /* 0x0000001720177210 */ /* 0x008fca0007f1e0ff */
        /* <DEDUP_REMOVED lines=8> */
.L_x_14:
[----:B-1----:R-:W-:Y:S01]  /*12c0*/  SHF.R.U64 R17, R4, R28, R5 ;  /* 0x0000001c04117219 */ /* 0x002fe20000001205 */
[----:B------:R-:W-:Y:S01]  /*12d0*/  @P4 IMAD R25, R27, R24, R16 ;  /* 0x000000181b194224 */ /* 0x000fe200078e0210 */
[----:B------:R-:W-:Y:S02]  /*12e0*/  SHF.L.U32 R4, R39, R26, RZ ;  /* 0x0000001a27047219 */ /* 0x000fe400000006ff */
[----:B------:R-:W-:Y:S01]  /*12f0*/  LOP3.LUT R5, R41, R6, RZ, 0xc0, !PT ;  /* 0x0000000629057212 */ /* 0x000fe200078ec0ff */
[----:B0-----:R-:W-:Y:S02]  /*1300*/  VIADD R6, R33, 0xffffffff ;  /* 0xffffffff21067836 */ /* 0x001fe40000000000 */
[----:B------:R-:W-:Y:S02]  /*1310*/  IMAD.MOV R20, RZ, RZ, -R17 ;  /* 0x000000ffff147224 */ /* 0x000fe400078e0a11 */
[----:B------:R-:W-:Y:S01]  /*1320*/  IMAD R16, R4, R17, R5 ;  /* 0x0000001104107224 */ /* 0x000fe200078e0205 */
[----:B------:R-:W-:Y:S01]  /*1330*/  LOP3.LUT R5, R31, R6, RZ, 0xc0, !PT ;  /* 0x000000061f057212 */ /* 0x000fe200078ec0ff */
[----:B----4-:R-:W-:-:S02]  /*1340*/  IMAD R4, R20, R37, R32 ;  /* 0x0000002514047224 */ /* 0x010fc400078e0220 */
[----:B--2---:R-:W-:Y:S02]  /*1350*/  IMAD R6, R16, R30, R25 ;  /* 0x0000001e10067224 */ /* 0x004fe400078e0219 */
[----:B------:R-:W-:Y:S02]  /*1360*/  IMAD R5, R4, R33, R5 ;  /* 0x0000002104057224 */ /* 0x000fe400078e0205 */
[----:B------:R-:W-:-:S03]  /*1370*/  IMAD.MOV.U32 R20, RZ, RZ, 0x1 ;  /* 0x00000001ff147424 */ /* 0x000fc600078e00ff */
[----:B------:R-:W-:Y:S02]  /*1380*/  SEL R4, R5, R6, !P4 ;  /* 0x0000000605047207 */ /* 0x000fe40006000000 */
[----:B------:R-:W-:Y:S01]  /*1390*/  SEL R6, R6, R5, !P4 ;  /* 0x0000000506067207 */ /* 0x000fe20006000000 */
[----:B------:R-:W-:-:S07]  /*13a0*/  IMAD.MOV.U32 R5, RZ, RZ, R36 ;  /* 0x000000ffff057224 */ /* 0x000fce00078e0024 */
.L_x_12:
[----:B------:R-:W-:Y:S05]  /*13b0*/  @!P2 BRA `(.L_x_15) ;  /* 0x00000000000ca947 */ /* 0x000fea0003800000 */
[----:B------:R-:W-:Y:S01]  /*13c0*/  UCGABAR_WAIT ;  /* 0x0000000000007dc7 */ /* 0x000fe20008000000 */
[----:B------:R-:W-:Y:S01]  /*13d0*/  CCTL.IVALL ;  /* 0x00000000ff00798f */ /* 0x000fe20002000000 */
[----:B------:R-:W-:Y:S05]  /*13e0*/  BRA `(.L_x_16) ;  /* 0x0000000000047947 */ /* 0x000fea0003800000 */
.L_x_15:
[----:B------:R-:W-:Y:S06]  /*13f0*/  BAR.SYNC.DEFER_BLOCKING 0x0 ;  /* 0x0000000000007b1d */ /* 0x000fec0000010000 */
.L_x_16:
[----:B------:R-:W-:Y:S05]  /*1400*/  @!P5 BRA `(.L_x_17) ;  /* 0x000000480004d947 */ /* 0x000fea0003800000 */
[----:B------:R-:W-:-:S13]  /*1410*/  ISETP.GT.U32.AND P0, PT, R38, 0x1, PT ;  /* 0x000000012600780c */ /* 0x000fda0003f04070 */
[----:B------:R-:W-:Y:S05]  /*1420*/  @P0 EXIT ;  /* 0x000000000000094d */ /* 0x000fea0003800000 */
.L_x_18:
[----:B------:R-:W-:-:S08]  /*1430*/  NOP ;  /* 0x0000000000007918 */ /* 0x000fd00000000000 */
[----:B------:R-:W0:Y:S02]  /*1440*/  USETMAXREG.TRY_ALLOC.CTAPOOL UP0, 0xe8 ;  /* 0x000000e8000079c8 */ /* 0x000e240008000600 */
[----:B0-----:R-:W-:-:S13]  /*1450*/  PLOP3.LUT P0, PT, PT, PT, UP0, 0x80, 0x0 ;  /* 0x000000000000781c */ /* 0x001fda0003f0f008 */
[----:B------:R-:W-:Y:S05]  /*1460*/  @!P0 BRA `(.L_x_18) ;  /* 0xfffffffc00f08947 */ /* 0x000fea000383ffff */
[----:B------:R-:W-:-:S13]  /*1470*/  LOP3.LUT P0, RZ, R20, 0xff, RZ, 0xc0, !PT ;  /* 0x000000ff14ff7812 */ /* 0x000fda000780c0ff */
[----:B------:R-:W-:Y:S05]  /*1480*/  @!P0 EXIT ;  /* 0x000000000000894d */ /* 0x000fea0003800000 */
[----:B------:R-:W0:Y:S01]  /*1490*/  S2UR UR6, SR_CgaCtaId ;  /* 0x00000000000679c3 */ /* 0x000e220000008800 */
[CC--:B------:R-:W-:Y:S01]  /*14a0*/  LEA.HI R11, R19.reuse, R10.reuse, RZ, 0x2 ;  /* 0x0000000a130b7211 */ /* 0x0c0fe200078f10ff */
[----:B------:R-:W-:Y:S01]  /*14b0*/  UIADD3 UR7, UR15, -0x1, URZ ;  /* 0xffffffff0f077890 */ /* 0x000fe2000fffe03f */
[----:B------:R-:W-:Y:S01]  /*14c0*/  LEA.HI R19, R19, R10, RZ, 0x5 ;  /* 0x0000000a13137211 */ /* 0x000fe200078f28ff */
[----:B------:R-:W-:Y:S01]  /*14d0*/  UMOV UR12, 0x400 ;  /* 0x00000400000c7882 */ /* 0x000fe20000000000 */
[--C-:B------:R-:W-:Y:S01]  /*14e0*/  SHF.R.S32.HI R16, RZ, 0x2, R11.reuse ;  /* 0x00000002ff107819 */ /* 0x100fe2000001140b */
[----:B------:R-:W-:Y:S01]  /*14f0*/  UISETP.LT.AND UP0, UPT, UR13, 0x1, UPT ;  /* 0x000000010d00788c */ /* 0x000fe2000bf01270 */
[----:B------:R-:W-:Y:S01]  /*1500*/  SHF.R.S32.HI R17, RZ, 0x1f, R11 ;  /* 0x0000001fff117819 */ /* 0x000fe2000001140b */
[----:B------:R-:W-:Y:S01]  /*1510*/  USHF.L.U32 UR19, UR13, 0x1, URZ ;  /* 0x000000010d137899 */ /* 0x000fe2000800063f */
[----:B------:R-:W-:Y:S01]  /*1520*/  SHF.R.S32.HI R19, RZ, 0x5, R19 ;  /* 0x00000005ff137819 */ /* 0x000fe20000011413 */
[----:B------:R-:W-:Y:S01]  /*1530*/  USEL UR14, UR13, 0x1, UP0 ;  /* 0x000000010d0e7887 */ /* 0x000fe20008000000 */
[----:B------:R-:W-:Y:S01]  /*1540*/  LEA.HI R17, R17, R16, RZ, 0x3 ;  /* 0x0000001011117211 */ /* 0x000fe200078f18ff */
[----:B------:R-:W-:Y:S01]  /*1550*/  UISETP.NE.AND UP0, UPT, UR7, URZ, UPT ;  /* 0x0000003f0700728c */ /* 0x000fe2000bf05270 */
[----:B------:R-:W-:Y:S01]  /*1560*/  LOP3.LUT R11, R11, 0xfffffffc, RZ, 0xc0, !PT ;  /* 0xfffffffc0b0b7812 */ /* 0x000fe200078ec0ff */
[----:B------:R-:W-:Y:S01]  /*1570*/  UIADD3 UR14, -UR14, UR13, URZ ;  /* 0x0000000d0e0e7290 */ /* 0x000fe2000fffe13f */
[----:B------:R-:W-:Y:S01]  /*1580*/  LOP3.LUT R17, R17, 0xfffffff8, RZ, 0xc0, !PT ;  /* 0xfffffff811117812 */ /* 0x000fe200078ec0ff */
[----:B------:R-:W-:Y:S01]  /*1590*/  USEL UR9, URZ, 0x1, UP0 ;  /* 0x000000013f097887 */ /* 0x000fe20008000000 */
[----:B------:R-:W-:Y:S01]  /*15a0*/  LOP3.LUT R88, R7, 0x1, RZ, 0xfc, !PT ;  /* 0x0000000107587812 */ /* 0x000fe200078efcff */
[----:B------:R-:W-:-:S02]  /*15b0*/  IMAD.IADD R20, R10, 0x1, -R11 ;  /* 0x000000010a147824 */ /* 0x000fc400078e0a0b */
[----:B------:R-:W-:Y:S02]  /*15c0*/  IMAD.IADD R16, R16, 0x1, -R17 ;  /* 0x0000000110107824 */ /* 0x000fe400078e0a11 */
[----:B------:R-:W-:Y:S01]  /*15d0*/  IMAD.U32 R89, RZ, RZ, UR9 ;  /* 0x00000009ff597e24 */ /* 0x000fe2000f8e00ff */
[----:B0-----:R-:W-:Y:S02]  /*15e0*/  ULEA UR12, UR6, UR12, 0x18 ;  /* 0x0000000c060c7291 */ /* 0x001fe4000f8ec03f */
[--C-:B------:R-:W-:Y:S01]  /*15f0*/  SHF.R.S32.HI R17, RZ, 0x1f, R16.reuse ;  /* 0x0000001fff117819 */ /* 0x100fe20000011410 */
[----:B------:R-:W-:Y:S01]  /*1600*/  USHF.L.U32 UR6, UR7, 0x3, URZ ;  /* 0x0000000307067899 */ /* 0x000fe2000800063f */
[C-C-:B------:R-:W-:Y:S01]  /*1610*/  IMAD R21, R19.reuse, -0x10, -R16.reuse ;  /* 0xfffffff013157824 */ /* 0x140fe200078e0a10 */
[----:B------:R-:W-:Y:S02]  /*1620*/  UIADD3 UR7, UR12, 0x180, URZ ;  /* 0x000001800c077890 */ /* 0x000fe4000fffe03f */
[----:B------:R-:W-:Y:S01]  /*1630*/  ULOP3.LUT UR6, UR6, 0x8, URZ, 0xc0, !UPT ;  /* 0x0000000806067892 */ /* 0x000fe2000f8ec03f */
[----:B------:R-:W-:Y:S01]  /*1640*/  IMAD.WIDE R10, R19, 0x10, R16 ;  /* 0x00000010130a7825 */ /* 0x000fe200078e0210 */
[----:B------:R-:W-:-:S02]  /*1650*/  UIADD3 UR8, UR12, 0x1c180, URZ ;  /* 0x0001c1800c087890 */ /* 0x000fc4000fffe03f */
[----:B------:R-:W-:Y:S02]  /*1660*/  USHF.R.U32.HI UR7, URZ, 0x4, UR7 ;  /* 0x000000043f077899 */ /* 0x000fe40008011607 */
[----:B------:R-:W-:Y:S02]  /*1670*/  USHF.R.U32.HI UR8, URZ, 0x4, UR8 ;  /* 0x000000043f087899 */ /* 0x000fe40008011608 */
[----:B------:R-:W-:Y:S02]  /*1680*/  ULOP3.LUT UR23, UR6, 0x8, URZ, 0x3c, !UPT ;  /* 0x0000000806177892 */ /* 0x000fe4000f8e3c3f */
[----:B------:R-:W-:Y:S02]  /*1690*/  ULOP3.LUT UR16, UR6, 0x18, URZ, 0x3c, !UPT ;  /* 0x0000001806107892 */ /* 0x000fe4000f8e3c3f */
[----:B------:R-:W-:Y:S01]  /*16a0*/  UIADD3 UR22, UR12, 0x80, URZ ;  /* 0x000000800c167890 */ /* 0x000fe2000fffe03f */
[----:B------:R-:W-:Y:S01]  /*16b0*/  ULDC UR6, c[0x0][0x284] ;  /* 0x0000a10000067ab9 */ /* 0x000fe20000000800 */
[----:B------:R-:W-:Y:S01]  /*16c0*/  ULOP3.LUT UR7, UR7, 0x3fff, URZ, 0xc0, !UPT ;  /* 0x00003fff07077892 */ /* 0x000fe2000f8ec03f */
[----:B------:R-:W-:Y:S01]  /*16d0*/  VIADD R21, R21, UR6 ;  /* 0x0000000615157c36 */ /* 0x000fe20008000000 */
[----:B------:R-:W-:-:S02]  /*16e0*/  ULOP3.LUT UR8, UR8, 0x3fff, URZ, 0xc0, !UPT ;  /* 0x00003fff08087892 */ /* 0x000fc4000f8ec03f */
[----:B------:R-:W-:Y:S02]  /*16f0*/  ULEA UR15, UR15, UR22, 0x3 ;  /* 0x000000160f0f7291 */ /* 0x000fe4000f8e183f */
[----:B------:R-:W-:Y:S02]  /*1700*/  ULOP3.LUT UR17, UR7, 0x10000, URZ, 0xfc, !UPT ;  /* 0x0001000007117892 */ /* 0x000fe4000f8efc3f */
[----:B------:R-:W-:-:S12]  /*1710*/  ULOP3.LUT UR18, UR8, 0x10000, URZ, 0xfc, !UPT ;  /* 0x0001000008127892 */ /* 0x000fd8000f8efc3f */
.L_x_111:
[----:B------:R-:W-:Y:S01]  /*1720*/  SHF.L.U32 R16, R89, 0x1f, RZ ;  /* 0x0000001f59107819 */ /* 0x000fe200000006ff */
[----:B------:R-:W0:Y:S01]  /*1730*/  LDC R17, c[0x0][0x28c] ;  /* 0x0000a300ff117b82 */ /* 0x000e220000000800 */
[----:B------:R-:W-:Y:S01]  /*1740*/  UMOV UR6, URZ ;  /* 0x0000003f00067c82 */ /* 0x000fe20008000000 */
[----:B------:R-:W-:Y:S01]  /*1750*/  UMOV UR24, UR4 ;  /* 0x0000000400187c82 */ /* 0x000fe20008000000 */
[----:B-1----:R-:W1:Y:S01]  /*1760*/  SYNCS.PHASECHK.TRANS64.TRYWAIT P0, [UR15+-0x8], R16 ;  /* 0xfffff810ff0075a7 */ /* 0x002e62000800014f */
[----:B0-----:R-:W-:Y:S01]  /*1770*/  ISETP.GE.AND P1, PT, R17, 0x1, PT ;  /* 0x000000011100780c */ /* 0x001fe20003f26270 */
[----:B-1234-:R-:W-:-:S12]  /*1780*/  @!P0 BRA `(.L_x_19) ;  /* 0x0000005400cc8947 */ /* 0x01efd80003800000 */
.L_x_136:
[----:B------:R-:W-:Y:S01]  /*1790*/  UMOV UR7, URZ ;  /* 0x0000003f00077c82 */ /* 0x000fe20008000000 */
[----:B------:R-:W-:Y:S01]  /*17a0*/  UMOV UR8, URZ ;  /* 0x0000003f00087c82 */ /* 0x000fe20008000000 */
[----:B------:R-:W-:Y:S02]  /*17b0*/  CS2R R56, SRZ ;  /* 0x0000000000387805 */ /* 0x000fe4000001ff00 */
[----:B------:R-:W-:Y:S02]  /*17c0*/  CS2R R58, SRZ ;  /* 0x00000000003a7805 */ /* 0x000fe4000001ff00 */
[----:B------:R-:W-:Y:S02]  /*17d0*/  CS2R R60, SRZ ;  /* 0x00000000003c7805 */ /* 0x000fe4000001ff00 */
[----:B------:R-:W-:Y:S02]  /*17e0*/  CS2R R62, SRZ ;  /* 0x00000000003e7805 */ /* 0x000fe4000001ff00 */
[----:B------:R-:W-:-:S02]  /*17f0*/  CS2R R64, SRZ ;  /* 0x0000000000407805 */ /* 0x000fc4000001ff00 */
[----:B------:R-:W-:Y:S02]  /*1800*/  CS2R R66, SRZ ;  /* 0x0000000000427805 */ /* 0x000fe4000001ff00 */
        /* <DEDUP_REMOVED lines=9> */
[----:B------:R-:W-:Y:S01]  /*18a0*/  CS2R R86, SRZ ;  /* 0x0000000000567805 */ /* 0x000fe2000001ff00 */
[----:B------:R-:W-:Y:S01]  /*18b0*/  IMAD.U32 R22, RZ, RZ, UR5 ;  /* 0x00000005ff167e24 */ /* 0x000fe2000f8e00ff */
        /* <DEDUP_REMOVED lines=15> */
[----:B------:R-:W-:Y:S01]  /*19b0*/  CS2R R54, SRZ ;  /* 0x0000000000367805 */ /* 0x000fe2000001ff00 */
[----:B------:R-:W-:Y:S06]  /*19c0*/  @!P1 BRA `(.L_x_20) ;  /* 0x0000000400d89947 */ /* 0x000fec0003800000 */
[----:B------:R-:W-:-:S13]  /*19d0*/  ISETP.NE.AND P1, PT, R88, 0x3, PT ;  /* 0x000000035800780c */ /* 0x000fda0003f25270 */
[----:B------:R-:W-:Y:S05]  /*19e0*/  @!P1 BRA `(.L_x_21) ;  /* 0x0000000000049947 */ /* 0x000fea0003800000 */
[----:B------:R-:W-:Y:S01]  /*19f0*/  BPT.TRAP 0x1 ;  /* 0x000000040000795c */ /* 0x000fe20000300000 */
.L_x_21:
[----:B------:R-:W-:Y:S01]  /*1a00*/  ULEA UR6, UR4, UR12, 0x3 ;  /* 0x0000000c04067291 */ /* 0x000fe2000f8e183f */
[----:B0-----:R-:W-:-:S05]  /*1a10*/  IMAD.U32 R16, RZ, RZ, UR5 ;  /* 0x00000005ff107e24 */ /* 0x001fca000f8e00ff */
[----:B------:R-:W-:-:S04]  /*1a20*/  SHF.L.U32 R16, R16, 0x1f, RZ ;  /* 0x0000001f10107819 */ /* 0x000fc800000006ff */
[----:B------:R0:W1:Y:S01]  /*1a30*/  SYNCS.PHASECHK.TRANS64.TRYWAIT P0, [UR6], R16 ;  /* 0x00000010ff0075a7 */ /* 0x0000620008000146 */
[----:B------:R-:W-:Y:S05]  /*1a40*/  @!P1 BRA `(.L_x_22) ;  /* 0x0000000000049947 */ /* 0x000fea0003800000 */
[----:B------:R-:W-:Y:S01]  /*1a50*/  BPT.TRAP 0x1 ;  /* 0x000000040000795c */ /* 0x000fe20000300000 */
.L_x_22:
[----:B-1----:R-:W-:Y:S05]  /*1a60*/  @P0 BRA `(.L_x_23) ;  /* 0x0000000000080947 */ /* 0x002fea0003800000 */
[----:B------:R-:W1:Y:S02]  /*1a70*/  SYNCS.PHASECHK.TRANS64.TRYWAIT P0, [UR6], R16 ;  /* 0x00000010ff0075a7 */ /* 0x000e640008000146 */
[----:B-1----:R-:W-:Y:S05]  /*1a80*/  @!P0 BRA `(.L_x_24) ;  /* 0x0000005400248947 */ /* 0x002fea0003800000 */
.L_x_23:
[----:B------:R-:W-:Y:S01]  /*1a90*/  ULEA UR6, UR4, UR17, 0xa ;  /* 0x0000001104067291 */ /* 0x000fe2000f8e503f */
[----:B------:R-:W-:Y:S01]  /*1aa0*/  WARPGROUP.ARRIVE ;  /* 0x00000000000079c5 */ /* 0x000fe20000000000 */
[----:B------:R-:W-:Y:S01]  /*1ab0*/  ULEA UR7, UR4, UR18, 0xa ;  /* 0x0000001204077291 */ /* 0x000fe2000f8e503f */
[----:B------:R-:W-:Y:S01]  /*1ac0*/  CS2R R56, SRZ ;  /* 0x0000000000387805 */ /* 0x000fe2000001ff00 */
[----:B------:R-:W-:Y:S01]  /*1ad0*/  UMOV UR9, 0x40000040 ;  /* 0x4000004000097882 */ /* 0x000fe20000000000 */
[----:B------:R-:W-:Y:S01]  /*1ae0*/  UMOV UR11, 0x40000040 ;  /* 0x40000040000b7882 */ /* 0x000fe20000000000 */
[----:B------:R-:W-:Y:S01]  /*1af0*/  CS2R R58, SRZ ;  /* 0x00000000003a7805 */ /* 0x000fe2000001ff00 */
[----:B------:R-:W-:Y:S01]  /*1b00*/  UMOV UR8, UR6 ;  /* 0x0000000600087c82 */ /* 0x000fe20008000000 */
[----:B------:R-:W-:Y:S01]  /*1b10*/  CS2R R60, SRZ ;  /* 0x00000000003c7805 */ /* 0x000fe2000001ff00 */
[----:B------:R-:W-:Y:S01]  /*1b20*/  UMOV UR10, UR7 ;  /* 0x00000007000a7c82 */ /* 0x000fe20008000000 */
[----:B------:R-:W-:Y:S01]  /*1b30*/  CS2R R62, SRZ ;  /* 0x00000000003e7805 */ /* 0x000fe2000001ff00 */
[----:B------:R-:W-:Y:S01]  /*1b40*/  QGMMA.64x64x32.F32.E4M3.E4M3 R24, gdesc[UR8], RZ, !UPT ;  /* 0x00e00000081879f3 */ /* 0x000fe2000c7008ff */
[----:B------:R-:W-:Y:S01]  /*1b50*/  UIADD3 UR8, UR6, 0x2, URZ ;  /* 0x0000000206087890 */ /* 0x000fe2000fffe03f */
[----:B------:R-:W-:Y:S01]  /*1b60*/  CS2R R64, SRZ ;  /* 0x0000000000407805 */ /* 0x000fe2000001ff00 */
[----:B------:R-:W-:Y:S01]  /*1b70*/  UIADD3 UR10, UR7, 0x2, URZ ;  /* 0x00000002070a7890 */ /* 0x000fe2000fffe03f */
[----:B------:R-:W-:Y:S01]  /*1b80*/  CS2R R66, SRZ ;  /* 0x0000000000427805 */ /* 0x000fe2000001ff00 */
[----:B------:R-:W-:Y:S01]  /*1b90*/  UMOV UR9, 0x40000040 ;  /* 0x4000004000097882 */ /* 0x000fe20000000000 */
[----:B------:R-:W-:Y:S01]  /*1ba0*/  UMOV UR11, 0x40000040 ;  /* 0x40000040000b7882 */ /* 0x000fe20000000000 */
        /* <DEDUP_REMOVED lines=10> */
[----:B------:R-:W-:Y:S01]  /*1c50*/  QGMMA.64x64x32.F32.E4M3.E4M3 R24, gdesc[UR8], R24 ;  /* 0x00e00000081879f3 */ /* 0x000fe20008700818 */
[----:B------:R-:W-:Y:S02]  /*1c60*/  UIADD3 UR8, UR6, 0x4, URZ ;  /* 0x0000000406087890 */ /* 0x000fe4000fffe03f */
[----:B------:R-:W-:Y:S01]  /*1c70*/  UIADD3 UR10, UR7, 0x4, URZ ;  /* 0x00000004070a7890 */ /* 0x000fe2000fffe03f */
[----:B------:R-:W-:Y:S01]  /*1c80*/  UMOV UR9, 0x40000040 ;  /* 0x4000004000097882 */ /* 0x000fe20000000000 */
[----:B------:R-:W-:-:S07]  /*1c90*/  UMOV UR11, 0x40000040 ;  /* 0x40000040000b7882 */ /* 0x000fce0000000000 */
        /* <DEDUP_REMOVED lines=23> */
[----:B------:R-:W-:Y:S01]  /*1e10*/  ULDC UR7, c[0x0][0x50c] ;  /* 0x0001430000077ab9 */ /* 0x000fe20000000800 */
[----:B------:R-:W-:Y:S01]  /*1e20*/  UMOV UR9, 0x40000040 ;  /* 0x4000004000097882 */ /* 0x000fe20000000000 */
[----:B------:R-:W-:Y:S01]  /*1e30*/  UISETP.NE.AND UP0, UPT, UR7, 0x8, UPT ;  /* 0x000000080700788c */ /* 0x000fe2000bf05270 */
[----:B------:R-:W-:Y:S01]  /*1e40*/  UMOV UR11, 0x40000040 ;  /* 0x40000040000b7882 */ /* 0x000fe20000000000 */
[----:B------:R-:W-:Y:S02]  /*1e50*/  UMOV UR6, 0x8 ;  /* 0x0000000800067882 */ /* 0x000fe40000000000 */
[----:B------:R-:W-:-:S06]  /*1e60*/  USEL UR7, URZ, 0x1, UP0 ;  /* 0x000000013f077887 */ /* 0x000fcc0008000000 */
[----:B------:R-:W-:Y:S01]  /*1e70*/  ISETP.NE.AND P0, PT, RZ, UR7, PT ;  /* 0x00000007ff007c0c */ /* 0x000fe2000bf05270 */
[----:B------:R-:W-:-:S12]  /*1e80*/  QGMMA.64x64x32.F32.E4M3.E4M3 R24, gdesc[UR8], R24, gsb0 ;  /* 0x00e00000081879f3 */ /* 0x000fd80008000818 */
[----:B------:R-:W-:Y:S05]  /*1e90*/  @!P0 BRA `(.L_x_25) ;  /* 0x0000000000888947 */ /* 0x000fea0003800000 */
[----:B------:R-:W-:Y:S02]  /*1ea0*/  WARPGROUP.DEPBAR.LE gsb0, 0x0 ;  /* 0x00008000000079c5 */ /* 0x000fe40000010000 */
[----:B------:R-:W-:-:S01]  /*1eb0*/  FADD R87, RZ, R24 ;  /* 0x00000018ff577221 */ /* 0x000fc20000000000 */
[----:B------:R-:W-:Y:S01]  /*1ec0*/  FADD R86, RZ, R25 ;  /* 0x00000019ff567221 */ /* 0x000fe20000000000 */
        /* <DEDUP_REMOVED lines=30> */
[----:B------:R-:W-:-:S06]  /*20b0*/  UMOV UR6, URZ ;  /* 0x0000003f00067c82 */ /* 0x000fcc0008000000 */
.L_x_25:
[----:B------:R-:W-:-:S04]  /*20c0*/  UIADD3 UR24, UR4, 0x1, URZ ;  /* 0x0000000104187890 */ /* 0x000fc8000fffe03f */
[----:B------:R-:W-:-:S04]  /*20d0*/  UISETP.NE.AND UP0, UPT, UR24, 0x7, UPT ;  /* 0x000000071800788c */ /* 0x000fc8000bf05270 */
[----:B------:R-:W-:Y:S02]  /*20e0*/  USEL UR8, URZ, 0x1, UP0 ;  /* 0x000000013f087887 */ /* 0x000fe40008000000 */
[----:B------:R-:W-:Y:S02]  /*20f0*/  USEL UR24, UR24, URZ, UP0 ;  /* 0x0000003f18187287 */ /* 0x000fe40008000000 */
[----:B------:R-:W-:-:S06]  /*2100*/  ULOP3.LUT UR8, UR5, UR8, URZ, 0x3c, !UPT ;  /* 0x0000000805087292 */ /* 0x000fcc000f8e3c3f */
[----:B------:R-:W-:Y:S01]  /*2110*/  IMAD.U32 R22, RZ, RZ, UR8 ;  /* 0x00000008ff167e24 */ /* 0x000fe2000f8e00ff */
[----:B------:R-:W-:-:S06]  /*2120*/  UMOV UR8, 0x1 ;  /* 0x0000000100087882 */ /* 0x000fcc0000000000 */
.L_x_20:
[----:B------:R-:W-:-:S06]  /*2130*/  UISETP.GE.AND UP0, UPT, UR14, 0x1, UPT ;  /* 0x000000010e00788c */ /* 0x000fcc000bf06270 */
[----:B------:R-:W-:-:S13]  /*2140*/  PLOP3.LUT P0, PT, PT, PT, UP0, 0x80, 0x0 ;  /* 0x000000000000781c */ /* 0x000fda0003f0f008 */
[----:B------:R-:W-:Y:S05]  /*2150*/  @!P0 BRA `(.L_x_26) ;  /* 0x0000000400e88947 */ /* 0x000fea0003800000 */
[----:B01----:R-:W-:Y:S01]  /*2160*/  IMAD.U32 R16, RZ, RZ, UR14 ;  /* 0x0000000eff107e24 */ /* 0x003fe2000f8e00ff */
[----:B------:R-:W-:Y:S01]  /*2170*/  ULDC UR26, c[0x0][0x50c] ;  /* 0x00014300001a7ab9 */ /* 0x000fe20000000800 */
[----:B------:R-:W-:-:S07]  /*2180*/  IMAD.U32 R17, RZ, RZ, UR4 ;  /* 0x00000004ff117e24 */ /* 0x000fce000f8e00ff */
.L_x_34:
[----:B------:R-:W-:-:S13]  /*2190*/  ISETP.NE.AND P1, PT, R88, 0x3, PT ;  /* 0x000000035800780c */ /* 0x000fda0003f25270 */
[----:B------:R-:W-:Y:S05]  /*21a0*/  @!P1 BRA `(.L_x_27) ;  /* 0x0000000000049947 */ /* 0x000fea0003800000 */
[----:B------:R-:W-:Y:S01]  /*21b0*/  BPT.TRAP 0x1 ;  /* 0x000000040000795c */ /* 0x000fe20000300000 */
.L_x_27:
[----:B------:R-:W-:Y:S01]  /*21c0*/  ULEA UR9, UR24, UR12, 0x3 ;  /* 0x0000000c18097291 */ /* 0x000fe2000f8e183f */
[----:B------:R-:W-:-:S08]  /*21d0*/  SHF.L.U32 R18, R22, 0x1f, RZ ;  /* 0x0000001f16127819 */ /* 0x000fd000000006ff */
[----:B------:R0:W1:Y:S01]  /*21e0*/  SYNCS.PHASECHK.TRANS64.TRYWAIT P0, [UR9], R18 ;  /* 0x00000012ff0075a7 */ /* 0x0000620008000149 */
[----:B------:R-:W-:Y:S05]  /*21f0*/  @!P1 BRA `(.L_x_28) ;  /* 0x0000000000049947 */ /* 0x000fea0003800000 */
[----:B------:R-:W-:Y:S01]  /*2200*/  BPT.TRAP 0x1 ;  /* 0x000000040000795c */ /* 0x000fe20000300000 */
.L_x_28:
[----:B-1----:R-:W-:Y:S05]  /*2210*/  @P0 BRA `(.L_x_29) ;  /* 0x0000000000080947 */ /* 0x002fea0003800000 */
[----:B------:R-:W1:Y:S02]  /*2220*/  SYNCS.PHASECHK.TRANS64.TRYWAIT P0, [UR9], R18 ;  /* 0x00000012ff0075a7 */ /* 0x000e640008000149 */
[----:B-1----:R-:W-:Y:S05]  /*2230*/  @!P0 BRA `(.L_x_30) ;  /* 0x0000004c00508947 */ /* 0x002fea0003800000 */
.L_x_29:
[----:B------:R-:W-:Y:S01]  /*2240*/  UISETP.NE.AND UP0, UPT, UR7, URZ, UPT ;  /* 0x0000003f0700728c */ /* 0x000fe2000bf05270 */
[----:B------:R-:W-:Y:S01]  /*2250*/  WARPGROUP.ARRIVE ;  /* 0x00000000000079c5 */ /* 0x000fe20000000000 */
[----:B------:R-:W-:Y:S02]  /*2260*/  ULEA UR25, UR24, UR17, 0xa ;  /* 0x0000001118197291 */ /* 0x000fe4000f8e503f */
[----:B------:R-:W-:Y:S02]  /*2270*/  USEL UR8, UR8, URZ, !UP0 ;  /* 0x0000003f08087287 */ /* 0x000fe4000c000000 */
[----:B------:R-:W-:Y:S02]  /*2280*/  ULEA UR7, UR24, UR18, 0xa ;  /* 0x0000001218077291 */ /* 0x000fe4000f8e503f */
[----:B------:R-:W-:Y:S01]  /*2290*/  UISETP.NE.U32.AND UP0, UPT, UR8, URZ, UPT ;  /* 0x0000003f0800728c */ /* 0x000fe2000bf05070 */
[----:B------:R-:W-:Y:S02]  /*22a0*/  UMOV UR9, 0x40000040 ;  /* 0x4000004000097882 */ /* 0x000fe40000000000 */
[----:B------:R-:W-:Y:S01]  /*22b0*/  UMOV UR8, UR25 ;  /* 0x0000001900087c82 */ /* 0x000fe20008000000 */
[----:B------:R-:W-:Y:S01]  /*22c0*/  UMOV UR11, 0x40000040 ;  /* 0x40000040000b7882 */ /* 0x000fe20000000000 */
[----:B------:R-:W-:Y:S01]  /*22d0*/  UMOV UR10, UR7 ;  /* 0x00000007000a7c82 */ /* 0x000fe20008000000 */
[----:B------:R-:W-:-:S05]  /*22e0*/  UIADD3 UR6, UR6, 0x8, URZ ;  /* 0x0000000806067890 */ /* 0x000fca000fffe03f */
[----:B------:R-:W-:Y:S01]  /*22f0*/  QGMMA.64x64x32.F32.E4M3.E4M3 R24, gdesc[UR8], R24, UP0 ;  /* 0x00e00000081879f3 */ /* 0x000fe2000bf00818 */
[----:B------:R-:W-:Y:S02]  /*2300*/  UIADD3 UR8, UR25, 0x2, URZ ;  /* 0x0000000219087890 */ /* 0x000fe4000fffe03f */
[----:B------:R-:W-:Y:S01]  /*2310*/  UIADD3 UR10, UR7, 0x2, URZ ;  /* 0x00000002070a7890 */ /* 0x000fe2000fffe03f */
[----:B------:R-:W-:Y:S01]  /*2320*/  UMOV UR9, 0x40000040 ;  /* 0x4000004000097882 */ /* 0x000fe20000000000 */
[----:B------:R-:W-:Y:S01]  /*2330*/  UMOV UR11, 0x40000040 ;  /* 0x40000040000b7882 */ /* 0x000fe20000000000 */
[----:B------:R-:W-:-:S06]  /*2340*/  UISETP.NE.AND UP0, UPT, UR6, UR26, UPT ;  /* 0x0000001a0600728c */ /* 0x000fcc000bf05270 */
        /* <DEDUP_REMOVED lines=29> */
[----:B------:R-:W-:Y:S01]  /*2520*/  UMOV UR11, 0x40000040 ;  /* 0x40000040000b7882 */ /* 0x000fe20000000000 */
[----:B------:R-:W-:-:S06]  /*2530*/  USEL UR7, URZ, 0x1, UP0 ;  /* 0x000000013f077887 */ /* 0x000fcc0008000000 */
[----:B------:R-:W-:Y:S01]  /*2540*/  ISETP.NE.AND P0, PT, RZ, UR7, PT ;  /* 0x00000007ff007c0c */ /* 0x000fe2000bf05270 */
[----:B------:R-:W-:Y:S03]  /*2550*/  QGMMA.64x64x32.F32.E4M3.E4M3 R24, gdesc[UR8], R24, gsb0 ;  /* 0x00e00000081879f3 */ /* 0x000fe60008000818 */
[----:B------:R-:W-:-:S09]  /*2560*/  WARPGROUP.DEPBAR.LE gsb0, 0x1 ;  /* 0x00008000000079c5 */ /* 0x000fd20000010100 */
[----:B------:R-:W-:Y:S05]  /*2570*/  @!P0 BRA `(.L_x_31) ;  /* 0x0000000000888947 */ /* 0x000fea0003800000 */
[----:B------:R-:W-:Y:S02]  /*2580*/  WARPGROUP.DEPBAR.LE gsb0, 0x0 ;  /* 0x00008000000079c5 */ /* 0x000fe40000010000 */
[----:B------:R-:W-:-:S01]  /*2590*/  FADD R87, R24, R87 ;  /* 0x0000005718577221 */ /* 0x000fc20000000000 */
[----:B------:R-:W-:Y:S01]  /*25a0*/  FADD R86, R25, R86 ;  /* 0x0000005619567221 */ /* 0x000fe20000000000 */
        /* <DEDUP_REMOVED lines=30> */
[----:B------:R-:W-:-:S06]  /*2790*/  UMOV UR6, URZ ;  /* 0x0000003f00067c82 */ /* 0x000fcc0008000000 */
.L_x_31:
[----:B------:R-:W-:Y:S05]  /*27a0*/  @!P1 BRA `(.L_x_32) ;  /* 0x0000000000049947 */ /* 0x000fea0003800000 */
[----:B------:R-:W-:Y:S01]  /*27b0*/  BPT.TRAP 0x1 ;  /* 0x000000040000795c */ /* 0x000fe20000300000 */
.L_x_32:
[----:B------:R-:W-:-:S13]  /*27c0*/  ISETP.NE.AND P0, PT, R13, RZ, PT ;  /* 0x000000ff0d00720c */ /* 0x000fda0003f05270 */
[----:B01----:R-:W-:-:S05]  /*27d0*/  @P0 LEA R18, R17, UR12, 0x3 ;  /* 0x0000000c11120c11 */ /* 0x003fca000f8e18ff */
[----:B------:R-:W-:-:S05]  /*27e0*/  @P0 VIADD R19, R18, 0x38 ;  /* 0x0000003812130836 */ /* 0x000fca0000000000 */
[----:B------:R-:W-:-:S04]  /*27f0*/  @P0 PRMT R19, R12, 0x654, R19 ;  /* 0x000006540c130816 */ /* 0x000fc80000000013 */
[----:B------:R0:W-:Y:S01]  /*2800*/  @P0 SYNCS.ARRIVE.TRANS64.RED.A1T0 RZ, [R19+URZ], RZ ;  /* 0x000000ff13ff09a7 */ /* 0x0001e2000810043f */
[----:B------:R-:W-:-:S13]  /*2810*/  ISETP.GT.U32.AND P0, PT, R7, 0x1, PT ;  /* 0x000000010700780c */ /* 0x000fda0003f04070 */
[----:B0-----:R-:W-:Y:S05]  /*2820*/  @P0 BRA `(.L_x_33) ;  /* 0x0000000000040947 */ /* 0x001fea0003800000 */
[----:B------:R-:W-:Y:S01]  /*2830*/  BPT.TRAP 0x1 ;  /* 0x000000040000795c */ /* 0x000fe20000300000 */
.L_x_33:
[----:B------:R-:W-:Y:S01]  /*2840*/  UIADD3 UR24, UR24, 0x1, URZ ;  /* 0x0000000118187890 */ /* 0x000fe2000fffe03f */
[C---:B------:R-:W-:Y:S01]  /*2850*/  ISETP.GT.AND P1, PT, R16.reuse, 0x1, PT ;  /* 0x000000011000780c */ /* 0x040fe20003f24270 */
[----:B------:R-:W-:Y:S02]  /*2860*/  VIADD R17, R17, 0x1 ;  /* 0x0000000111117836 */ /* 0x000fe40000000000 */
[----:B------:R-:W-:Y:S01]  /*2870*/  UISETP.NE.AND UP0, UPT, UR24, 0x7, UPT ;  /* 0x000000071800788c */ /* 0x000fe2000bf05270 */
[----:B------:R-:W-:Y:S02]  /*2880*/  VIADD R16, R16, 0xffffffff ;  /* 0xffffffff10107836 */ /* 0x000fe40000000000 */
[C---:B------:R-:W-:Y:S01]  /*2890*/  ISETP.NE.AND P0, PT, R17.reuse, 0x7, PT ;  /* 0x000000071100780c */ /* 0x040fe20003f05270 */
[----:B------:R-:W-:Y:S02]  /*28a0*/  USEL UR8, URZ, 0x1, UP0 ;  /* 0x000000013f087887 */ /* 0x000fe40008000000 */
[----:B------:R-:W-:Y:S01]  /*28b0*/  USEL UR24, UR24, URZ, UP0 ;  /* 0x0000003f18187287 */ /* 0x000fe20008000000 */
[----:B------:R-:W-:-:S03]  /*28c0*/  SEL R17, R17, RZ, P0 ;  /* 0x000000ff11117207 */ /* 0x000fc60000000000 */
[----:B------:R-:W-:Y:S01]  /*28d0*/  LOP3.LUT R22, R22, UR8, RZ, 0x3c, !PT ;  /* 0x0000000816167c12 */ /* 0x000fe2000f8e3cff */
[----:B------:R-:W-:Y:S01]  /*28e0*/  UMOV UR8, 0x1 ;  /* 0x0000000100087882 */ /* 0x000fe20000000000 */
[----:B------:R-:W-:Y:S06]  /*28f0*/  @P1 BRA `(.L_x_34) ;  /* 0xfffffff800241947 */ /* 0x000fec000383ffff */
.L_x_26:
[----:B------:R-:W-:Y:S01]  /*2900*/  UISETP.NE.AND UP0, UPT, UR6, URZ, UPT ;  /* 0x0000003f0600728c */ /* 0x000fe2000bf05270 */
[----:B01----:R-:W0:Y:S01]  /*2910*/  LDC R16, c[0x0][0x28c] ;  /* 0x0000a300ff107b82 */ /* 0x003e220000000800 */
[----:B------:R-:W-:Y:S02]  /*2920*/  IMAD.U32 R17, RZ, RZ, UR23 ;  /* 0x00000017ff117e24 */ /* 0x000fe4000f8e00ff */
[----:B------:R-:W-:-:S06]  /*2930*/  USEL UR6, URZ, 0x1, !UP0 ;  /* 0x000000013f067887 */ /* 0x000fcc000c000000 */
[----:B------:R-:W-:-:S13]  /*2940*/  ISETP.NE.AND P0, PT, RZ, UR6, PT ;  /* 0x00000006ff007c0c */ /* 0x000fda000bf05270 */
[----:B------:R-:W-:Y:S05]  /*2950*/  @!P0 BRA `(.L_x_35) ;  /* 0x0000000000848947 */ /* 0x000fea0003800000 */
[----:B------:R-:W-:Y:S02]  /*2960*/  WARPGROUP.DEPBAR.LE gsb0, 0x0 ;  /* 0x00008000000079c5 */ /* 0x000fe40000010000 */
[----:B------:R-:W-:Y:S01]  /*2970*/  FADD R87, R24, R87 ;  /* 0x0000005718577221 */ /* 0x000fe20000000000 */
        /* <DEDUP_REMOVED lines=30> */
[----:B------:R-:W-:-:S07]  /*2b60*/  FADD R56, R56, R55 ;  /* 0x0000003738387221 */ /* 0x000fce0000000000 */
.L_x_35:
[----:B0-----:R-:W-:Y:S01]  /*2b70*/  ISETP.GE.AND P0, PT, R16, 0x1, PT ;  /* 0x000000011000780c */ /* 0x001fe20003f06270 */
[----:B------:R0:W-:Y:S01]  /*2b80*/  SYNCS.ARRIVE.TRANS64.A1T0 RZ, [R17+UR22], RZ ;  /* 0x000000ff11ff79a7 */ /* 0x0001e20008100016 */
[----:B------:R-:W-:-:S11]  /*2b90*/  WARPGROUP.DEPBAR.LE gsb0, 0x0 ;  /* 0x00008000000079c5 */ /* 0x000fd60000010000 */
[----:B------:R-:W-:Y:S05]  /*2ba0*/  @!P0 BRA `(.L_x_36) ;  /* 0x0000000000548947 */ /* 0x000fea0003800000 */
[----:B------:R-:W-:-:S13]  /*2bb0*/  ISETP.NE.AND P0, PT, R88, 0x3, PT ;  /* 0x000000035800780c */ /* 0x000fda0003f05270 */
[----:B------:R-:W-:Y:S05]  /*2bc0*/  @!P0 BRA `(.L_x_37) ;  /* 0x0000000000048947 */ /* 0x000fea0003800000 */
[----:B------:R-:W-:Y:S01]  /*2bd0*/  BPT.TRAP 0x1 ;  /* 0x000000040000795c */ /* 0x000fe20000300000 */
.L_x_37:
[----:B------:R-:W-:Y:S01]  /*2be0*/  ISETP.NE.AND P0, PT, R13, RZ, PT ;  /* 0x000000ff0d00720c */ /* 0x000fe20003f05270 */
[----:B------:R-:W-:Y:S01]  /*2bf0*/  BSSY B0, `(.L_x_38) ;  /* 0x000000e000007945 */ /* 0x000fe20003800000 */
[----:B------:R-:W-:-:S11]  /*2c00*/  ISETP.GT.U32.AND P1, PT, R7, 0x1, PT ;  /* 0x000000010700780c */ /* 0x000fd60003f24070 */
[----:B------:R-:W-:Y:S05]  /*2c10*/  @!P0 BRA `(.L_x_39) ;  /* 0x00000000002c8947 */ /* 0x000fea0003800000 */
[----:B------:R-:W-:-:S04]  /*2c20*/  UIADD3 UR8, UR14, UR4, URZ ;  /* 0x000000040e087290 */ /* 0x000fc8000fffe03f */
[----:B------:R-:W-:-:S04]  /*2c30*/  UIMAD.WIDE.U32 UR6, UR8, 0x24924925, URZ ;  /* 0x24924925080678a5 */ /* 0x000fc8000f8e003f */
[----:B------:R-:W-:-:S04]  /*2c40*/  UIADD3 UR6, UR8, -UR7, URZ ;  /* 0x8000000708067290 */ /* 0x000fc8000fffe03f */
[----:B------:R-:W-:-:S04]  /*2c50*/  ULEA.HI UR6, UR6, UR7, URZ, 0x1f ;  /* 0x0000000706067291 */ /* 0x000fc8000f8ff83f */
[----:B------:R-:W-:-:S04]  /*2c60*/  USHF.R.U32.HI UR6, URZ, 0x2, UR6 ;  /* 0x000000023f067899 */ /* 0x000fc80008011606 */
[----:B------:R-:W-:-:S04]  /*2c70*/  UIMAD UR6, UR6, -0x7, UR8 ;  /* 0xfffffff9060678a4 */ /* 0x000fc8000f8e0208 */
[----:B------:R-:W-:-:S04]  /*2c80*/  ULEA UR6, UR6, UR12, 0x3 ;  /* 0x0000000c06067291 */ /* 0x000fc8000f8e183f */
[----:B------:R-:W-:-:S06]  /*2c90*/  UIADD3 UR6, UR6, 0x38, URZ ;  /* 0x0000003806067890 */ /* 0x000fcc000fffe03f */
[----:B0-----:R-:W-:-:S05]  /*2ca0*/  IMAD.U32 R17, RZ, RZ, UR6 ;  /* 0x00000006ff117e24 */ /* 0x001fca000f8e00ff */
[----:B------:R-:W-:-:S04]  /*2cb0*/  PRMT R16, R12, 0x654, R17 ;  /* 0x000006540c107816 */ /* 0x000fc80000000011 */
[----:B------:R1:W-:Y:S03]  /*2cc0*/  SYNCS.ARRIVE.TRANS64.RED.A1T0 RZ, [R16+URZ], RZ ;  /* 0x000000ff10ff79a7 */ /* 0x0003e6000810043f */
.L_x_39:
[----:B------:R-:W-:Y:S05]  /*2cd0*/  BSYNC B0 ;  /* 0x0000000000007941 */ /* 0x000fea0003800000 */
.L_x_38:
[----:B------:R-:W-:Y:S05]  /*2ce0*/  @P1 BRA `(.L_x_36) ;  /* 0x0000000000041947 */ /* 0x000fea0003800000 */
[----:B------:R-:W-:Y:S01]  /*2cf0*/  BPT.TRAP 0x1 ;  /* 0x000000040000795c */ /* 0x000fe20000300000 */
.L_x_36:
[----:B-1----:R-:W-:Y:S01]  /*2d00*/  SHF.L.U32 R16, R89, 0x1f, RZ ;  /* 0x0000001f59107819 */ /* 0x002fe200000006ff */
[----:B------:R-:W-:Y:S01]  /*2d10*/  UIADD3 UR8, UR19, UR4, URZ ;  /* 0x0000000413087290 */ /* 0x000fe2000fffe03f */
[----:B------:R-:W1:Y:S01]  /*2d20*/  LDC R29, c[0x0][0x288] ;  /* 0x0000a200ff1d7b82 */ /* 0x000e620000000800 */
[----:B------:R-:W-:Y:S01]  /*2d30*/  UISETP.GE.U32.AND UP1, UPT, UR19, 0x7, UPT ;  /* 0x000000071300788c */ /* 0x000fe2000bf26070 */
[----:B------:R-:W-:Y:S01]  /*2d40*/  IMAD.SHL.U32 R22, R20, 0x2, RZ ;  /* 0x0000000214167824 */ /* 0x000fe200078e00ff */
[----:B------:R-:W-:Y:S02]  /*2d50*/  UISETP.GT.U32.AND UP0, UPT, UR8, 0x6, UPT ;  /* 0x000000060800788c */ /* 0x000fe4000bf04070 */
[----:B------:R-:W-:Y:S02]  /*2d60*/  UIMAD.WIDE.U32 UR6, UR8, 0x24924925, URZ ;  /* 0x24924925080678a5 */ /* 0x000fe4000f8e003f */
[----:B------:R-:W-:Y:S01]  /*2d70*/  UISETP.LT.U32.AND UP0, UPT, UR19, 0x7, UP0 ;  /* 0x000000071300788c */ /* 0x000fe20008701070 */
[----:B------:R-:W4:Y:S01]  /*2d80*/  SYNCS.PHASECHK.TRANS64.TRYWAIT P0, [UR15+0x8], R16 ;  /* 0x00000810ff0075a7 */ /* 0x000f22000800014f */
[----:B------:R-:W-:Y:S01]  /*2d90*/  UIADD3 UR4, UR8, -UR7, URZ ;  /* 0x8000000708047290 */ /* 0x000fe2000fffe03f */
[----:B------:R-:W-:Y:S01]  /*2da0*/  SHF.R.S32.HI R23, RZ, 0x1f, R22 ;  /* 0x0000001fff177819 */ /* 0x000fe20000011416 */
[----:B------:R-:W-:-:S02]  /*2db0*/  USEL UR6, URZ, 0x1, !UP0 ;  /* 0x000000013f067887 */ /* 0x000fc4000c000000 */
[----:B------:R-:W-:Y:S02]  /*2dc0*/  ULEA.HI UR4, UR4, UR7, URZ, 0x1f ;  /* 0x0000000704047291 */ /* 0x000fe4000f8ff83f */
[----:B------:R-:W-:Y:S02]  /*2dd0*/  ULOP3.LUT UR5, UR5, UR6, URZ, 0x3c, !UPT ;  /* 0x0000000605057292 */ /* 0x000fe4000f8e3c3f */
[----:B------:R-:W-:-:S04]  /*2de0*/  USHF.R.U32.HI UR4, URZ, 0x2, UR4 ;  /* 0x000000023f047899 */ /* 0x000fc80008011604 */
[----:B------:R-:W-:Y:S02]  /*2df0*/  @UP1 ULOP3.LUT UR5, UR5, 0x1, UR4, 0x78, !UPT ;  /* 0x0000000105051892 */ /* 0x000fe4000f8e7804 */
[----:B------:R-:W-:Y:S01]  /*2e00*/  UIMAD UR4, UR4, -0x7, UR8 ;  /* 0xfffffff9040478a4 */ /* 0x000fe2000f8e0208 */
[----:B-1--4-:R-:W-:Y:S11]  /*2e10*/  @!P0 BRA `(.L_x_40) ;  /* 0x0000004000708947 */ /* 0x012ff60003800000 */
.L_x_137:
[----:B------:R-:W-:Y:S01]  /*2e20*/  IMAD.SHL.U32 R31, R4, 0x40, RZ ;  /* 0x00000040041f7824 */ /* 0x000fe200078e00ff */
[----:B------:R-:W-:Y:S01]  /*2e30*/  ULDC UR8, c[0x0][0x284] ;  /* 0x0000a10000087ab9 */ /* 0x000fe20000000800 */
[----:B------:R-:W-:Y:S01]  /*2e40*/  IMAD.SHL.U32 R4, R6, 0x40, RZ ;  /* 0x0000004006047824 */ /* 0x000fe200078e00ff */
[----:B------:R-:W-:Y:S01]  /*2e50*/  SHF.R.S32.HI R30, RZ, 0x1f, R5 ;  /* 0x0000001fff1e7819 */ /* 0x000fe20000011405 */
[----:B------:R-:W-:Y:S01]  /*2e60*/  ULDC.64 UR6, c[0x0][0x5d0] ;  /* 0x0001740000067ab9 */ /* 0x000fe20000000a00 */
[----:B------:R-:W-:Y:S01]  /*2e70*/  SHF.R.S32.HI R28, RZ, 0x1f, R31 ;  /* 0x0000001fff1c7819 */ /* 0x000fe2000001141f */
[----:B0-----:R-:W-:Y:S01]  /*2e80*/  IMAD.WIDE.U32 R16, R5, UR6, R22 ;  /* 0x0000000605107c25 */ /* 0x001fe2000f8e0016 */
[----:B------:R-:W-:-:S03]  /*2e90*/  ISETP.GE.AND P0, PT, R4, UR8, PT ;  /* 0x0000000804007c0c */ /* 0x000fc6000bf06270 */
[----:B------:R-:W-:Y:S01]  /*2ea0*/  IMAD R18, R30, UR6, RZ ;  /* 0x000000061e127c24 */ /* 0x000fe2000f8e02ff */
[C---:B------:R-:W-:Y:S02]  /*2eb0*/  ISETP.GE.OR P0, PT, R31.reuse, R29, P0 ;  /* 0x0000001d1f00720c */ /* 0x040fe40000706670 */
[----:B------:R-:W-:Y:S01]  /*2ec0*/  IADD3 R16, P1, R31, R16, RZ ;  /* 0x000000101f107210 */ /* 0x000fe20007f3e0ff */
[----:B------:R-:W-:-:S05]  /*2ed0*/  IMAD R19, R5, UR7, R18 ;  /* 0x0000000705137c24 */ /* 0x000fca000f8e0212 */
[----:B------:R-:W-:-:S05]  /*2ee0*/  IADD3.X R17, R28, R17, R19, P1, !PT ;  /* 0x000000111c117210 */ /* 0x000fca0000ffe413 */
[----:B------:R-:W-:Y:S05]  /*2ef0*/  @P0 BRA `(.L_x_41) ;  /* 0x0000002400a80947 */ /* 0x000fea0003800000 */
[----:B------:R-:W0:Y:S01]  /*2f00*/  LDC.64 R24, c[0x0][0x5c8] ;  /* 0x00017200ff187b82 */ /* 0x000e220000000a00 */
[----:B------:R-:W-:Y:S01]  /*2f10*/  IMAD.WIDE R26, R6, 0x40, R10 ;  /* 0x00000040061a7825 */ /* 0x000fe200078e020a */
[----:B------:R-:W-:Y:S01]  /*2f20*/  ULDC.64 UR6, c[0x0][0x5c0] ;  /* 0x0001700000067ab9 */ /* 0x000fe20000000a00 */
[----:B------:R-:W-:Y:S02]  /*2f30*/  BSSY B0, `(.L_x_41) ;  /* 0x0000266000007945 */ /* 0x000fe40003800000 */
[-C--:B0-----:R-:W-:Y:S02]  /*2f40*/  IMAD R6, R27, R24.reuse, RZ ;  /* 0x000000181b067224 */ /* 0x081fe400078e02ff */
[----:B------:R-:W-:-:S04]  /*2f50*/  IMAD.WIDE.U32 R16, R26, R24, R16 ;  /* 0x000000181a107225 */ /* 0x000fc800078e0010 */
[----:B------:R-:W-:Y:S01]  /*2f60*/  IMAD R19, R26, R25, R6 ;  /* 0x000000191a137224 */ /* 0x000fe200078e0206 */
[----:B------:R-:W-:Y:S02]  /*2f70*/  LEA R18, P0, R24, R16, 0x3 ;  /* 0x0000001018127211 */ /* 0x000fe400078018ff */
[----:B------:R-:W-:Y:S01]  /*2f80*/  IADD3 R16, P1, R16, UR6, RZ ;  /* 0x0000000610107c10 */ /* 0x000fe2000ff3e0ff */
[----:B------:R-:W-:Y:S01]  /*2f90*/  IMAD.IADD R19, R17, 0x1, R19 ;  /* 0x0000000111137824 */ /* 0x000fe200078e0213 */
[----:B------:R-:W-:-:S04]  /*2fa0*/  IADD3 R18, P2, R18, UR6, RZ ;  /* 0x0000000612127c10 */ /* 0x000fc8000ff5e0ff */
[----:B------:R-:W-:Y:S01]  /*2fb0*/  LEA.HI.X R6, R24, R19, R25, 0x3, P0 ;  /* 0x0000001318067211 */ /* 0x000fe200000f1c19 */
[----:B------:R-:W-:Y:S01]  /*2fc0*/  IMAD R24, R20, -0x2, R29 ;  /* 0xfffffffe14187824 */ /* 0x000fe200078e021d */
[----:B---3-5:R-:W-:Y:S02]  /*2fd0*/  FSETP.NEU.AND P0, PT, R15, RZ, PT ;  /* 0x000000ff0f00720b */ /* 0x028fe40003f0d000 */
[----:B------:R-:W-:Y:S01]  /*2fe0*/  IADD3.X R17, R19, UR7, RZ, P1, !PT ;  /* 0x0000000713117c10 */ /* 0x000fe20008ffe4ff */
[----:B------:R-:W-:Y:S01]  /*2ff0*/  IMAD.IADD R24, R24, 0x1, -R31 ;  /* 0x0000000118187824 */ /* 0x000fe200078e0a1f */
[----:B------:R-:W-:Y:S01]  /*3000*/  IADD3.X R19, R6, UR7, RZ, P2, !PT ;  /* 0x0000000706137c10 */ /* 0x000fe200097fe4ff */
[----:B------:R-:W-:-:S08]  /*3010*/  IMAD.IADD R6, R21, 0x1, -R4 ;  /* 0x0000000115067824 */ /* 0x000fd000078e0a04 */
[----:B------:R-:W-:Y:S05]  /*3020*/  @!P0 BRA `(.L_x_42) ;  /* 0x0000001c00188947 */ /* 0x000fea0003800000 */
[----:B------:R-:W-:Y:S01]  /*3030*/  ULDC.64 UR6, c[0x0][0x5b8] ;  /* 0x00016e0000067ab9 */ /* 0x000fe20000000a00 */
[----:B------:R-:W-:Y:S01]  /*3040*/  ULDC.64 UR8, c[0x0][0x5a8] ;  /* 0x00016a0000087ab9 */ /* 0x000fe20000000a00 */
[----:B------:R-:W-:Y:S01]  /*3050*/  IMAD.WIDE.U32 R22, R5, UR6, R22 ;  /* 0x0000000605167c25 */ /* 0x000fe2000f8e0016 */
[----:B------:R-:W-:Y:S03]  /*3060*/  BSSY B1, `(.L_x_43) ;  /* 0x0000010000017945 */ /* 0x000fe60003800000 */
[----:B------:R-:W-:Y:S01]  /*3070*/  IMAD R4, R30, UR6, RZ ;  /* 0x000000061e047c24 */ /* 0x000fe2000f8e02ff */
[----:B------:R-:W-:-:S03]  /*3080*/  IADD3 R22, P0, R31, R22, RZ ;  /* 0x000000161f167210 */ /* 0x000fc60007f1e0ff */
[----:B------:R-:W-:Y:S01]  /*3090*/  IMAD R5, R5, UR7, R4 ;  /* 0x0000000705057c24 */ /* 0x000fe2000f8e0204 */
[----:B------:R-:W-:Y:S02]  /*30a0*/  ULDC.64 UR6, c[0x0][0x5b0] ;  /* 0x00016c0000067ab9 */ /* 0x000fe40000000a00 */
[----:B------:R-:W-:Y:S02]  /*30b0*/  IMAD R25, R27, UR6, RZ ;  /* 0x000000061b197c24 */ /* 0x000fe4000f8e02ff */
[----:B------:R-:W-:Y:S02]  /*30c0*/  IADD3.X R23, R28, R23, R5, P0, !PT ;  /* 0x000000171c177210 */ /* 0x000fe400007fe405 */
[----:B------:R-:W-:Y:S01]  /*30d0*/  ISETP.GE.AND P0, PT, R24, 0x1, PT ;  /* 0x000000011800780c */ /* 0x000fe20003f06270 */
[C---:B------:R-:W-:Y:S02]  /*30e0*/  IMAD R25, R26.reuse, UR7, R25 ;  /* 0x000000071a197c24 */ /* 0x040fe4000f8e0219 */
[----:B------:R-:W-:Y:S01]  /*30f0*/  IMAD.WIDE.U32 R4, R26, UR6, R22 ;  /* 0x000000061a047c25 */ /* 0x000fe2000f8e0016 */
[----:B------:R-:W-:-:S02]  /*3100*/  ISETP.LT.OR P3, PT, R6, 0x1, !P0 ;  /* 0x000000010600780c */ /* 0x000fc40004761670 */
[----:B------:R-:W-:-:S04]  /*3110*/  IADD3 R4, P1, R4, UR8, RZ ;  /* 0x0000000804047c10 */ /* 0x000fc8000ff3e0ff */
[--C-:B------:R-:W-:Y:S02]  /*3120*/  IADD3.X R5, R5, UR9, R25.reuse, P1, !PT ;  /* 0x0000000905057c10 */ /* 0x100fe40008ffe419 */
[----:B------:R-:W-:-:S05]  /*3130*/  PRMT R25, RZ, 0x7610, R25 ;  /* 0x00007610ff197816 */ /* 0x000fca0000000019 */
[----:B------:R-:W-:Y:S05]  /*3140*/  @P3 BRA `(.L_x_44) ;  /* 0x0000000000043947 */ /* 0x000fea0003800000 */
[----:B------:R0:W5:Y:S02]  /*3150*/  LDG.E.U8 R25, desc[UR20][R4.64] ;  /* 0x0000001404197981 */ /* 0x000164000c1e1100 */
.L_x_44:
[----:B------:R-:W-:Y:S05]  /*3160*/  BSYNC B1 ;  /* 0x0000000000017941 */ /* 0x000fea0003800000 */
.L_x_43:
[----:B-----5:R-:W-:Y:S01]  /*3170*/  LOP3.LUT R25, R25, 0xff, RZ, 0xc0, !PT ;  /* 0x000000ff19197812 */ /* 0x020fe200078ec0ff */
[----:B------:R-:W-:Y:S01]  /*3180*/  BSSY B1, `(.L_x_45) ;  /* 0x000000c000017945 */ /* 0x000fe20003800000 */
[----:B------:R-:W-:Y:S02]  /*3190*/  ISETP.GE.AND P1, PT, R24, 0x2, PT ;  /* 0x000000021800780c */ /* 0x000fe40003f26270 */
[----:B------:R-:W-:Y:S02]  /*31a0*/  F2FP.F16.E4M3.UNPACK_B R25, R25 ;  /* 0x00000019ff19723e */ /* 0x000fe400020006ff */
[----:B------:R-:W-:-:S03]  /*31b0*/  ISETP.LT.OR P2, PT, R6, 0x1, !P1 ;  /* 0x000000010600780c */ /* 0x000fc60004f41670 */
[----:B------:R-:W-:Y:S01]  /*31c0*/  HADD2.F32 R28, -RZ, R25.H0_H0 ;  /* 0x20000019ff1c7230 */ /* 0x000fe20000004100 */
[----:B------:R-:W-:-:S04]  /*31d0*/  PRMT R25, RZ, 0x7610, R25 ;  /* 0x00007610ff197816 */ /* 0x000fc80000000019 */
[----:B------:R-:W-:-:S04]  /*31e0*/  FMUL R28, R28, R15 ;  /* 0x0000000f1c1c7220 */ /* 0x000fc80000400000 */
[----:B--2---:R-:W-:-:S05]  /*31f0*/  FFMA R28, R87, R14, R28 ;  /* 0x0000000e571c7223 */ /* 0x004fca000000001c */
[----:B------:R-:W-:-:S05]  /*3200*/  F2FP.SATFINITE.E4M3.F32.PACK_AB_MERGE_C R29, RZ, R28, RZ ;  /* 0x0000001cff1d723e */ /* 0x000fca00048070ff */
[----:B------:R1:W-:Y:S01]  /*3210*/  @!P3 STG.E.U8 desc[UR20][R16.64], R29 ;  /* 0x0000001d1000b986 */ /* 0x0003e2000c101114 */
[----:B------:R-:W-:Y:S05]  /*3220*/  @P2 BRA `(.L_x_46) ;  /* 0x0000000000042947 */ /* 0x000fea0003800000 */
[----:B------:R2:W5:Y:S02]  /*3230*/  LDG.E.U8 R25, desc[UR20][R4.64+0x1] ;  /* 0x0000011404197981 */ /* 0x000564000c1e1100 */
.L_x_46:
[----:B------:R-:W-:Y:S05]  /*3240*/  BSYNC B1 ;  /* 0x0000000000017941 */ /* 0x000fea0003800000 */
.L_x_45:
[----:B-----5:R-:W-:Y:S01]  /*3250*/  LOP3.LUT R25, R25, 0xff, RZ, 0xc0, !PT ;  /* 0x000000ff19197812 */ /* 0x020fe200078ec0ff */
[----:B------:R-:W-:Y:S01]  /*3260*/  BSSY B1, `(.L_x_47) ;  /* 0x0000012000017945 */ /* 0x000fe20003800000 */
[----:B-1----:R-:W-:Y:S02]  /*3270*/  IADD3 R29, P3, R26, 0x8, RZ ;  /* 0x000000081a1d7810 */ /* 0x002fe40007f7e0ff */
[----:B------:R-:W-:Y:S02]  /*3280*/  F2FP.F16.E4M3.UNPACK_B R25, R25 ;  /* 0x00000019ff19723e */ /* 0x000fe400020006ff */
[----:B------:R-:W-:Y:S01]  /*3290*/  ISETP.LT.OR P0, PT, R6, 0x9, !P0 ;  /* 0x000000090600780c */ /* 0x000fe20004701670 */
[----:B------:R-:W-:Y:S02]  /*32a0*/  IMAD.X R27, RZ, RZ, R27, P3 ;  /* 0x000000ffff1b7224 */ /* 0x000fe400018e061b */
[----:B------:R-:W-:Y:S02]  /*32b0*/  HADD2.F32 R26, -RZ, R25.H0_H0 ;  /* 0x20000019ff1a7230 */ /* 0x000fe40000004100 */
[----:B------:R-:W-:-:S04]  /*32c0*/  IMAD.WIDE.U32 R22, R29, UR6, R22 ;  /* 0x000000061d167c25 */ /* 0x000fc8000f8e0016 */
[----:B------:R-:W-:Y:S01]  /*32d0*/  FMUL R25, R26, R15 ;  /* 0x0000000f1a197220 */ /* 0x000fe20000400000 */
[----:B------:R-:W-:Y:S01]  /*32e0*/  IMAD R26, R27, UR6, RZ ;  /* 0x000000061b1a7c24 */ /* 0x000fe2000f8e02ff */
[----:B------:R-:W-:Y:S02]  /*32f0*/  IADD3 R22, P3, R22, UR8, RZ ;  /* 0x0000000816167c10 */ /* 0x000fe4000ff7e0ff */
[----:B------:R-:W-:Y:S01]  /*3300*/  FFMA R25, R86, R14, R25 ;  /* 0x0000000e56197223 */ /* 0x000fe20000000019 */
[----:B------:R-:W-:-:S04]  /*3310*/  IMAD R29, R29, UR7, R26 ;  /* 0x000000071d1d7c24 */ /* 0x000fc8000f8e021a */
[----:B------:R-:W-:Y:S02]  /*3320*/  F2FP.SATFINITE.E4M3.F32.PACK_AB_MERGE_C R27, RZ, R25, RZ ;  /* 0x00000019ff1b723e */ /* 0x000fe400048070ff */
[----:B------:R-:W-:Y:S02]  /*3330*/  IADD3.X R23, R23, UR9, R29, P3, !PT ;  /* 0x0000000917177c10 */ /* 0x000fe40009ffe41d */
[----:B------:R-:W-:Y:S01]  /*3340*/  PRMT R25, RZ, 0x7610, R25 ;  /* 0x00007610ff197816 */ /* 0x000fe20000000019 */
[----:B------:R1:W-:Y:S01]  /*3350*/  @!P2 STG.E.U8 desc[UR20][R16.64+0x1], R27 ;  /* 0x0000011b1000a986 */ /* 0x0003e2000c101114 */
[----:B------:R-:W-:Y:S05]  /*3360*/  @P0 BRA `(.L_x_48) ;  /* 0x0000000000040947 */ /* 0x000fea0003800000 */
[----:B------:R3:W5:Y:S02]  /*3370*/  LDG.E.U8 R25, desc[UR20][R22.64] ;  /* 0x0000001416197981 */ /* 0x000764000c1e1100 */
.L_x_48:
[----:B------:R-:W-:Y:S05]  /*3380*/  BSYNC B1 ;  /* 0x0000000000017941 */ /* 0x000fea0003800000 */
.L_x_47:
[----:B-----5:R-:W-:Y:S01]  /*3390*/  LOP3.LUT R25, R25, 0xff, RZ, 0xc0, !PT ;  /* 0x000000ff19197812 */ /* 0x020fe200078ec0ff */
[----:B------:R-:W-:Y:S01]  /*33a0*/  BSSY B1, `(.L_x_49) ;  /* 0x000000b000017945 */ /* 0x000fe20003800000 */
[----:B------:R-:W-:Y:S02]  /*33b0*/  ISETP.LT.OR P1, PT, R6, 0x9, !P1 ;  /* 0x000000090600780c */ /* 0x000fe40004f21670 */
[----:B------:R-:W-:-:S05]  /*33c0*/  F2FP.F16.E4M3.UNPACK_B R25, R25 ;  /* 0x00000019ff19723e */ /* 0x000fca00020006ff */
[----:B------:R-:W-:Y:S01]  /*33d0*/  HADD2.F32 R26, -RZ, R25.H0_H0 ;  /* 0x20000019ff1a7230 */ /* 0x000fe20000004100 */
[----:B------:R-:W-:-:S04]  /*33e0*/  PRMT R25, RZ, 0x7610, R25 ;  /* 0x00007610ff197816 */ /* 0x000fc80000000019 */
[----:B------:R-:W-:-:S04]  /*33f0*/  FMUL R26, R26, R15 ;  /* 0x0000000f1a1a7220 */ /* 0x000fc80000400000 */
[----:B------:R-:W-:-:S05]  /*3400*/  FFMA R26, R85, R14, R26 ;  /* 0x0000000e551a7223 */ /* 0x000fca000000001a */
[----:B-1----:R-:W-:-:S05]  /*3410*/  F2FP.SATFINITE.E4M3.F32.PACK_AB_MERGE_C R27, RZ, R26, RZ ;  /* 0x0000001aff1b723e */ /* 0x002fca00048070ff */
[----:B------:R1:W-:Y:S01]  /*3420*/  @!P0 STG.E.U8 desc[UR20][R18.64], R27 ;  /* 0x0000001b12008986 */ /* 0x0003e2000c101114 */
[----:B------:R-:W-:Y:S05]  /*3430*/  @P1 BRA `(.L_x_50) ;  /* 0x0000000000041947 */ /* 0x000fea0003800000 */
[----:B------:R4:W5:Y:S02]  /*3440*/  LDG.E.U8 R25, desc[UR20][R22.64+0x1] ;  /* 0x0000011416197981 */ /* 0x000964000c1e1100 */
.L_x_50:
[----:B------:R-:W-:Y:S05]  /*3450*/  BSYNC B1 ;  /* 0x0000000000017941 */ /* 0x000fea0003800000 */
.L_x_49:
[----:B-----5:R-:W-:Y:S01]  /*3460*/  LOP3.LUT R25, R25, 0xff, RZ, 0xc0, !PT ;  /* 0x000000ff19197812 */ /* 0x020fe200078ec0ff */
[----:B------:R-:W-:Y:S01]  /*3470*/  BSSY B1, `(.L_x_51) ;  /* 0x000000c000017945 */ /* 0x000fe20003800000 */
[----:B------:R-:W-:Y:S02]  /*3480*/  ISETP.GE.AND P0, PT, R24, 0x9, PT ;  /* 0x000000091800780c */ /* 0x000fe40003f06270 */
[----:B------:R-:W-:Y:S02]  /*3490*/  F2FP.F16.E4M3.UNPACK_B R25, R25 ;  /* 0x00000019ff19723e */ /* 0x000fe400020006ff */
[----:B------:R-:W-:-:S03]  /*34a0*/  ISETP.LT.OR P2, PT, R6, 0x1, !P0 ;  /* 0x000000010600780c */ /* 0x000fc60004741670 */
[----:B------:R-:W-:-:S05]  /*34b0*/  HADD2.F32 R26, -RZ, R25.H0_H0 ;  /* 0x20000019ff1a7230 */ /* 0x000fca0000004100 */
[----:B------:R-:W-:-:S04]  /*34c0*/  FMUL R25, R26, R15 ;  /* 0x0000000f1a197220 */ /* 0x000fc80000400000 */
[----:B------:R-:W-:-:S05]  /*34d0*/  FFMA R25, R84, R14, R25 ;  /* 0x0000000e54197223 */ /* 0x000fca0000000019 */
[----:B-1----:R-:W-:Y:S02]  /*34e0*/  F2FP.SATFINITE.E4M3.F32.PACK_AB_MERGE_C R27, RZ, R25, RZ ;  /* 0x00000019ff1b723e */ /* 0x002fe400048070ff */
[----:B------:R-:W-:-:S03]  /*34f0*/  PRMT R25, RZ, 0x7610, R25 ;  /* 0x00007610ff197816 */ /* 0x000fc60000000019 */
[----:B------:R1:W-:Y:S01]  /*3500*/  @!P1 STG.E.U8 desc[UR20][R18.64+0x1], R27 ;  /* 0x0000011b12009986 */ /* 0x0003e2000c101114 */
[----:B------:R-:W-:Y:S05]  /*3510*/  @P2 BRA `(.L_x_52) ;  /* 0x0000000000042947 */ /* 0x000fea0003800000 */
[----:B------:R0:W5:Y:S02]  /*3520*/  LDG.E.U8 R25, desc[UR20][R4.64+0x8] ;  /* 0x0000081404197981 */ /* 0x000164000c1e1100 */
.L_x_52:
[----:B------:R-:W-:Y:S05]  /*3530*/  BSYNC B1 ;  /* 0x0000000000017941 */ /* 0x000fea0003800000 */
.L_x_51:
        /* <DEDUP_REMOVED lines=13> */
.L_x_54:
[----:B------:R-:W-:Y:S05]  /*3610*/  BSYNC B1 ;  /* 0x0000000000017941 */ /* 0x000fea0003800000 */
.L_x_53:
[----:B-----5:R-:W-:Y:S01]  /*3620*/  LOP3.LUT R25, R25, 0xff, RZ, 0xc0, !PT ;  /* 0x000000ff19197812 */ /* 0x020fe200078ec0ff */
[----:B------:R-:W-:Y:S01]  /*3630*/  BSSY B1, `(.L_x_55) ;  /* 0x000000b000017945 */ /* 0x000fe20003800000 */
[----:B------:R-:W-:Y:S02]  /*3640*/  ISETP.LT.OR P0, PT, R6, 0x9, !P0 ;  /* 0x000000090600780c */ /* 0x000fe40004701670 */
[----:B------:R-:W-:-:S05]  /*3650*/  F2FP.F16.E4M3.UNPACK_B R25, R25 ;  /* 0x00000019ff19723e */ /* 0x000fca00020006ff */
        /* <DEDUP_REMOVED lines=8> */
.L_x_56:
[----:B------:R-:W-:Y:S05]  /*36e0*/  BSYNC B1 ;  /* 0x0000000000017941 */ /* 0x000fea0003800000 */
.L_x_55:
        /* <DEDUP_REMOVED lines=12> */
.L_x_58:
[----:B------:R-:W-:Y:S05]  /*37b0*/  BSYNC B1 ;  /* 0x0000000000017941 */ /* 0x000fea0003800000 */
.L_x_57:
        /* <DEDUP_REMOVED lines=13> */
.L_x_60:
[----:B------:R-:W-:Y:S05]  /*3890*/  BSYNC B1 ;  /* 0x0000000000017941 */ /* 0x000fea0003800000 */
.L_x_59:
        /* <DEDUP_REMOVED lines=13> */
.L_x_62:
[----:B------:R-:W-:Y:S05]  /*3970*/  BSYNC B1 ;  /* 0x0000000000017941 */ /* 0x000fea0003800000 */
.L_x_61:
        /* <DEDUP_REMOVED lines=12> */
.L_x_64:
[----:B------:R-:W-:Y:S05]  /*3a40*/  BSYNC B1 ;  /* 0x0000000000017941 */ /* 0x000fea0003800000 */
.L_x_63:
        /* <DEDUP_REMOVED lines=12> */
.L_x_66:
[----:B------:R-:W-:Y:S05]  /*3b10*/  BSYNC B1 ;  /* 0x0000000000017941 */ /* 0x000fea0003800000 */
.L_x_65:
        /* <DEDUP_REMOVED lines=13> */
.L_x_68:
[----:B------:R-:W-:Y:S05]  /*3bf0*/  BSYNC B1 ;  /* 0x0000000000017941 */ /* 0x000fea0003800000 */
.L_x_67:
        /* <DEDUP_REMOVED lines=13> */
.L_x_70:
[----:B------:R-:W-:Y:S05]  /*3cd0*/  BSYNC B1 ;  /* 0x0000000000017941 */ /* 0x000fea0003800000 */
.L_x_69:
        /* <DEDUP_REMOVED lines=12> */
.L_x_72:
[----:B------:R-:W-:Y:S05]  /*3da0*/  BSYNC B1 ;  /* 0x0000000000017941 */ /* 0x000fea0003800000 */
.L_x_71:
        /* <DEDUP_REMOVED lines=12> */
.L_x_74:
[----:B------:R-:W-:Y:S05]  /*3e70*/  BSYNC B1 ;  /* 0x0000000000017941 */ /* 0x000fea0003800000 */
.L_x_73:
        /* <DEDUP_REMOVED lines=13> */
.L_x_76:
[----:B------:R-:W-:Y:S05]  /*3f50*/  BSYNC B1 ;  /* 0x0000000000017941 */ /* 0x000fea0003800000 */
.L_x_75:
        /* <DEDUP_REMOVED lines=13> */
.L_x_78:
[----:B------:R-:W-:Y:S05]  /*4030*/  BSYNC B1 ;  /* 0x0000000000017941 */ /* 0x000fea0003800000 */
.L_x_77:
        /* <DEDUP_REMOVED lines=12> */
.L_x_80:
[----:B------:R-:W-:Y:S05]  /*4100*/  BSYNC B1 ;  /* 0x0000000000017941 */ /* 0x000fea0003800000 */
.L_x_79:
        /* <DEDUP_REMOVED lines=12> */
.L_x_82:
[----:B------:R-:W-:Y:S05]  /*41d0*/  BSYNC B1 ;  /* 0x0000000000017941 */ /* 0x000fea0003800000 */
.L_x_81:
        /* <DEDUP_REMOVED lines=13> */
.L_x_84:
[----:B------:R-:W-:Y:S05]  /*42b0*/  BSYNC B1 ;  /* 0x0000000000017941 */ /* 0x000fea0003800000 */
.L_x_83:
        /* <DEDUP_REMOVED lines=13> */
.L_x_86:
[----:B------:R-:W-:Y:S05]  /*4390*/  BSYNC B1 ;  /* 0x0000000000017941 */ /* 0x000fea0003800000 */
.L_x_85:
        /* <DEDUP_REMOVED lines=12> */
.L_x_88:
[----:B------:R-:W-:Y:S05]  /*4460*/  BSYNC B1 ;  /* 0x0000000000017941 */ /* 0x000fea0003800000 */
.L_x_87:
        /* <DEDUP_REMOVED lines=12> */
.L_x_90:
[----:B------:R-:W-:Y:S05]  /*4530*/  BSYNC B1 ;  /* 0x0000000000017941 */ /* 0x000fea0003800000 */
.L_x_89:
        /* <DEDUP_REMOVED lines=13> */
.L_x_92:
[----:B------:R-:W-:Y:S05]  /*4610*/  BSYNC B1 ;  /* 0x0000000000017941 */ /* 0x000fea0003800000 */
.L_x_91:
        /* <DEDUP_REMOVED lines=13> */
.L_x_94:
[----:B------:R-:W-:Y:S05]  /*46f0*/  BSYNC B1 ;  /* 0x0000000000017941 */ /* 0x000fea0003800000 */
.L_x_93:
        /* <DEDUP_REMOVED lines=12> */
.L_x_96:
[----:B------:R-:W-:Y:S05]  /*47c0*/  BSYNC B1 ;  /* 0x0000000000017941 */ /* 0x000fea0003800000 */
.L_x_95:
        /* <DEDUP_REMOVED lines=12> */
.L_x_98:
[----:B------:R-:W-:Y:S05]  /*4890*/  BSYNC B1 ;  /* 0x0000000000017941 */ /* 0x000fea0003800000 */
.L_x_97:
        /* <DEDUP_REMOVED lines=13> */
.L_x_100:
[----:B------:R-:W-:Y:S05]  /*4970*/  BSYNC B1 ;  /* 0x0000000000017941 */ /* 0x000fea0003800000 */
.L_x_99:
[----:B-----5:R-:W-:Y:S01]  /*4980*/  LOP3.LUT R25, R25, 0xff, RZ, 0xc0, !PT ;  /* 0x000000ff19197812 */ /* 0x020fe200078ec0ff */
[----:B------:R-:W-:Y:S01]  /*4990*/  BSSY B1, `(.L_x_101) ;  /* 0x000000c000017945 */ /* 0x000fe20003800000 */
[----:B------:R-:W-:Y:S02]  /*49a0*/  ISETP.GE.AND P1, PT, R24, 0x3a, PT ;  /* 0x0000003a1800780c */ /* 0x000fe40003f26270 */
[----:B------:R-:W-:Y:S02]  /*49b0*/  F2FP.F16.E4M3.UNPACK_B R25, R25 ;  /* 0x00000019ff19723e */ /* 0x000fe400020006ff */
[----:B------:R-:W-:Y:S02]  /*49c0*/  ISETP.LT.OR P3, PT, R6, 0x1, !P1 ;  /* 0x000000010600780c */ /* 0x000fe40004f61670 */
[----:B------:R-:W-:Y:S01]  /*49d0*/  PRMT R24, RZ, 0x7610, R24 ;  /* 0x00007610ff187816 */ /* 0x000fe20000000018 */
[----:B------:R-:W-:-:S05]  /*49e0*/  HADD2.F32 R26, -RZ, R25.H0_H0 ;  /* 0x20000019ff1a7230 */ /* 0x000fca0000004100 */
[----:B------:R-:W-:-:S04]  /*49f0*/  FMUL R26, R26, R15 ;  /* 0x0000000f1a1a7220 */ /* 0x000fc80000400000 */
[----:B------:R-:W-:-:S05]  /*4a00*/  FFMA R26, R59, R14, R26 ;  /* 0x0000000e3b1a7223 */ /* 0x000fca000000001a */
[----:B------:R-:W-:-:S05]  /*4a10*/  F2FP.SATFINITE.E4M3.F32.PACK_AB_MERGE_C R25, RZ, R26, RZ ;  /* 0x0000001aff19723e */ /* 0x000fca00048070ff */
[----:B------:R0:W-:Y:S01]  /*4a20*/  @!P2 STG.E.U8 desc[UR20][R16.64+0x38], R25 ;  /* 0x000038191000a986 */ /* 0x0001e2000c101114 */
[----:B------:R-:W-:Y:S05]  /*4a30*/  @P3 BRA `(.L_x_102) ;  /* 0x0000000000043947 */ /* 0x000fea0003800000 */
[----:B------:R0:W5:Y:S02]  /*4a40*/  LDG.E.U8 R24, desc[UR20][R4.64+0x39] ;  /* 0x0000391404187981 */ /* 0x000164000c1e1100 */
.L_x_102:
[----:B------:R-:W-:Y:S05]  /*4a50*/  BSYNC B1 ;  /* 0x0000000000017941 */ /* 0x000fea0003800000 */
.L_x_101:
[----:B-----5:R-:W-:Y:S01]  /*4a60*/  LOP3.LUT R24, R24, 0xff, RZ, 0xc0, !PT ;  /* 0x000000ff18187812 */ /* 0x020fe200078ec0ff */
[----:B------:R-:W-:Y:S01]  /*4a70*/  BSSY B1, `(.L_x_103) ;  /* 0x000000b000017945 */ /* 0x000fe20003800000 */
[----:B------:R-:W-:Y:S02]  /*4a80*/  ISETP.LT.OR P0, PT, R6, 0x9, !P0 ;  /* 0x000000090600780c */ /* 0x000fe40004701670 */
[----:B------:R-:W-:Y:S02]  /*4a90*/  F2FP.F16.E4M3.UNPACK_B R24, R24 ;  /* 0x00000018ff18723e */ /* 0x000fe400020006ff */
[----:B0-2---:R-:W-:-:S03]  /*4aa0*/  PRMT R4, RZ, 0x7610, R4 ;  /* 0x00007610ff047816 */ /* 0x005fc60000000004 */
[----:B------:R-:W-:-:S05]  /*4ab0*/  HADD2.F32 R24, -RZ, R24.H0_H0 ;  /* 0x20000018ff187230 */ /* 0x000fca0000004100 */
[----:B------:R-:W-:-:S04]  /*4ac0*/  FMUL R5, R24, R15 ;  /* 0x0000000f18057220 */ /* 0x000fc80000400000 */
[----:B------:R-:W-:-:S05]  /*4ad0*/  FFMA R5, R58, R14, R5 ;  /* 0x0000000e3a057223 */ /* 0x000fca0000000005 */
[----:B------:R-:W-:-:S05]  /*4ae0*/  F2FP.SATFINITE.E4M3.F32.PACK_AB_MERGE_C R5, RZ, R5, RZ ;  /* 0x00000005ff05723e */ /* 0x000fca00048070ff */
[----:B------:R0:W-:Y:S01]  /*4af0*/  @!P3 STG.E.U8 desc[UR20][R16.64+0x39], R5 ;  /* 0x000039051000b986 */ /* 0x0001e2000c101114 */
[----:B------:R-:W-:Y:S05]  /*4b00*/  @P0 BRA `(.L_x_104) ;  /* 0x0000000000040947 */ /* 0x000fea0003800000 */
[----:B------:R2:W5:Y:S02]  /*4b10*/  LDG.E.U8 R4, desc[UR20][R22.64+0x38] ;  /* 0x0000381416047981 */ /* 0x000564000c1e1100 */
.L_x_104:
[----:B------:R-:W-:Y:S05]  /*4b20*/  BSYNC B1 ;  /* 0x0000000000017941 */ /* 0x000fea0003800000 */
.L_x_103:
[----:B-----5:R-:W-:Y:S01]  /*4b30*/  LOP3.LUT R4, R4, 0xff, RZ, 0xc0, !PT ;  /* 0x000000ff04047812 */ /* 0x020fe200078ec0ff */
[----:B------:R-:W-:Y:S01]  /*4b40*/  BSSY B1, `(.L_x_105) ;  /* 0x000000b000017945 */ /* 0x000fe20003800000 */
[----:B------:R-:W-:Y:S02]  /*4b50*/  ISETP.LT.OR P1, PT, R6, 0x9, !P1 ;  /* 0x000000090600780c */ /* 0x000fe40004f21670 */
[----:B------:R-:W-:-:S05]  /*4b60*/  F2FP.F16.E4M3.UNPACK_B R4, R4 ;  /* 0x00000004ff04723e */ /* 0x000fca00020006ff */
[----:B------:R-:W-:-:S05]  /*4b70*/  HADD2.F32 R4, -RZ, R4.H0_H0 ;  /* 0x20000004ff047230 */ /* 0x000fca0000004100 */
[----:B------:R-:W-:-:S04]  /*4b80*/  FMUL R4, R4, R15 ;  /* 0x0000000f04047220 */ /* 0x000fc80000400000 */
[----:B------:R-:W-:-:S05]  /*4b90*/  FFMA R4, R57, R14, R4 ;  /* 0x0000000e39047223 */ /* 0x000fca0000000004 */
[----:B0-----:R-:W-:Y:S02]  /*4ba0*/  F2FP.SATFINITE.E4M3.F32.PACK_AB_MERGE_C R5, RZ, R4, RZ ;  /* 0x00000004ff05723e */ /* 0x001fe400048070ff */
[----:B------:R-:W-:-:S03]  /*4bb0*/  PRMT R4, RZ, 0x7610, R4 ;  /* 0x00007610ff047816 */ /* 0x000fc60000000004 */
[----:B------:R0:W-:Y:S01]  /*4bc0*/  @!P0 STG.E.U8 desc[UR20][R18.64+0x38], R5 ;  /* 0x0000380512008986 */ /* 0x0001e2000c101114 */
[----:B------:R-:W-:Y:S05]  /*4bd0*/  @P1 BRA `(.L_x_106) ;  /* 0x0000000000041947 */ /* 0x000fea0003800000 */
[----:B------:R0:W5:Y:S02]  /*4be0*/  LDG.E.U8 R4, desc[UR20][R22.64+0x39] ;  /* 0x0000391416047981 */ /* 0x000164000c1e1100 */
.L_x_106:
[----:B------:R-:W-:Y:S05]  /*4bf0*/  BSYNC B1 ;  /* 0x0000000000017941 */ /* 0x000fea0003800000 */
.L_x_105:
[----:B------:R-:W-:Y:S05]  /*4c00*/  @P1 BRA `(.L_x_107) ;  /* 0x0000000800601947 */ /* 0x000fea0003800000 */
[----:B-----5:R-:W-:-:S04]  /*4c10*/  LOP3.LUT R4, R4, 0xff, RZ, 0xc0, !PT ;  /* 0x000000ff04047812 */ /* 0x020fc800078ec0ff */
[----:B------:R-:W-:-:S05]  /*4c20*/  F2FP.F16.E4M3.UNPACK_B R4, R4 ;  /* 0x00000004ff04723e */ /* 0x000fca00020006ff */
[----:B------:R-:W-:-:S05]  /*4c30*/  HADD2.F32 R4, -RZ, R4.H0_H0 ;  /* 0x20000004ff047230 */ /* 0x000fca0000004100 */
[----:B0-----:R-:W-:-:S04]  /*4c40*/  FMUL R5, R4, R15 ;  /* 0x0000000f04057220 */ /* 0x001fc80000400000 */
[----:B------:R-:W-:-:S05]  /*4c50*/  FFMA R5, R56, R14, R5 ;  /* 0x0000000e38057223 */ /* 0x000fca0000000005 */
[----:B------:R-:W-:-:S05]  /*4c60*/  F2FP.SATFINITE.E4M3.F32.PACK_AB_MERGE_C R5, RZ, R5, RZ ;  /* 0x00000005ff05723e */ /* 0x000fca00048070ff */
[----:B------:R0:W-:Y:S01]  /*4c70*/  STG.E.U8 desc[UR20][R18.64+0x39], R5 ;  /* 0x0000390512007986 */ /* 0x0001e2000c101114 */
[----:B------:R-:W-:Y:S05]  /*4c80*/  BRA `(.L_x_107) ;  /* 0x0000000800407947 */ /* 0x000fea0003800000 */
.L_x_42:
[C---:B------:R-:W-:Y:S01]  /*4c90*/  ISETP.GE.AND P3, PT, R24.reuse, 0x1, PT ;  /* 0x000000011800780c */ /* 0x040fe20003f66270 */
[-C--:B--2---:R-:W-:Y:S01]  /*4ca0*/  FMUL R87, R87, R14.reuse ;  /* 0x0000000e57577220 */ /* 0x084fe20000400000 */
[----:B------:R-:W-:Y:S01]  /*4cb0*/  ISETP.GE.AND P0, PT, R24, 0x2, PT ;  /* 0x000000021800780c */ /* 0x000fe20003f06270 */
[-C--:B------:R-:W-:Y:S01]  /*4cc0*/  FMUL R86, R86, R14.reuse ;  /* 0x0000000e56567220 */ /* 0x080fe20000400000 */
[C---:B------:R-:W-:Y:S01]  /*4cd0*/  ISETP.LT.OR P1, PT, R6.reuse, 0x1, !P3 ;  /* 0x000000010600780c */ /* 0x040fe20005f21670 */
[-C--:B------:R-:W-:Y:S01]  /*4ce0*/  FMUL R85, R85, R14.reuse ;  /* 0x0000000e55557220 */ /* 0x080fe20000400000 */
[----:B------:R-:W-:Y:S01]  /*4cf0*/  ISETP.LT.OR P2, PT, R6, 0x1, !P0 ;  /* 0x000000010600780c */ /* 0x000fe20004741670 */
[-C--:B------:R-:W-:Y:S01]  /*4d00*/  FMUL R84, R84, R14.reuse ;  /* 0x0000000e54547220 */ /* 0x080fe20000400000 */
[----:B------:R-:W-:Y:S01]  /*4d10*/  ISETP.LT.OR P3, PT, R6, 0x9, !P3 ;  /* 0x000000090600780c */ /* 0x000fe20005f61670 */
[-C--:B------:R-:W-:Y:S01]  /*4d20*/  FMUL R83, R83, R14.reuse ;  /* 0x0000000e53537220 */ /* 0x080fe20000400000 */
[----:B------:R-:W-:Y:S01]  /*4d30*/  F2FP.SATFINITE.E4M3.F32.PACK_AB_MERGE_C R87, RZ, R87, RZ ;  /* 0x00000057ff57723e */ /* 0x000fe200048070ff */
[----:B------:R-:W-:Y:S01]  /*4d40*/  FMUL R82, R82, R14 ;  /* 0x0000000e52527220 */ /* 0x000fe20000400000 */
[----:B------:R-:W-:Y:S01]  /*4d50*/  F2FP.SATFINITE.E4M3.F32.PACK_AB_MERGE_C R5, RZ, R86, RZ ;  /* 0x00000056ff05723e */ /* 0x000fe200048070ff */
[-C--:B------:R-:W-:Y:S01]  /*4d60*/  FMUL R81, R81, R14.reuse ;  /* 0x0000000e51517220 */ /* 0x080fe20000400000 */
[----:B------:R-:W-:Y:S01]  /*4d70*/  F2FP.SATFINITE.E4M3.F32.PACK_AB_MERGE_C R85, RZ, R85, RZ ;  /* 0x00000055ff55723e */ /* 0x000fe200048070ff */
[-C--:B------:R-:W-:Y:S01]  /*4d80*/  FMUL R80, R80, R14.reuse ;  /* 0x0000000e50507220 */ /* 0x080fe20000400000 */
[----:B------:R-:W-:Y:S01]  /*4d90*/  ISETP.LT.OR P0, PT, R6, 0x9, !P0 ;  /* 0x000000090600780c */ /* 0x000fe20004701670 */
[----:B------:R-:W-:Y:S01]  /*4da0*/  @!P1 STG.E.U8 desc[UR20][R16.64], R87 ;  /* 0x0000005710009986 */ /* 0x000fe2000c101114 */
[C---:B------:R-:W-:Y:S01]  /*4db0*/  ISETP.GE.AND P1, PT, R24.reuse, 0x9, PT ;  /* 0x000000091800780c */ /* 0x040fe20003f26270 */
[-C--:B------:R-:W-:Y:S01]  /*4dc0*/  FMUL R79, R79, R14.reuse ;  /* 0x0000000e4f4f7220 */ /* 0x080fe20000400000 */
[----:B------:R-:W-:Y:S01]  /*4dd0*/  F2FP.SATFINITE.E4M3.F32.PACK_AB_MERGE_C R83, RZ, R83, RZ ;  /* 0x00000053ff53723e */ /* 0x000fe200048070ff */
[----:B------:R0:W-:Y:S01]  /*4de0*/  @!P2 STG.E.U8 desc[UR20][R16.64+0x1], R5 ;  /* 0x000001051000a986 */ /* 0x0001e2000c101114 */
[----:B------:R-:W-:Y:S01]  /*4df0*/  ISETP.GE.AND P2, PT, R24, 0xa, PT ;  /* 0x0000000a1800780c */ /* 0x000fe20003f46270 */
[----:B------:R-:W-:Y:S01]  /*4e00*/  FMUL R78, R78, R14 ;  /* 0x0000000e4e4e7220 */ /* 0x000fe20000400000 */
[----:B------:R-:W-:Y:S01]  /*4e10*/  F2FP.SATFINITE.E4M3.F32.PACK_AB_MERGE_C R23, RZ, R82, RZ ;  /* 0x00000052ff17723e */ /* 0x000fe200048070ff */
[----:B------:R-:W-:Y:S01]  /*4e20*/  @!P3 STG.E.U8 desc[UR20][R18.64], R85 ;  /* 0x000000551200b986 */ /* 0x000fe2000c101114 */
[----:B------:R-:W-:Y:S01]  /*4e30*/  ISETP.LT.OR P3, PT, R6, 0x1, !P1 ;  /* 0x000000010600780c */ /* 0x000fe20004f61670 */
[-C--:B------:R-:W-:Y:S01]  /*4e40*/  FMUL R76, R76, R14.reuse ;  /* 0x0000000e4c4c7220 */ /* 0x080fe20000400000 */
[C---:B------:R-:W-:Y:S01]  /*4e50*/  ISETP.LT.OR P5, PT, R6.reuse, 0x1, !P2 ;  /* 0x000000010600780c */ /* 0x040fe200057a1670 */
[-C--:B------:R-:W-:Y:S01]  /*4e60*/  FMUL R77, R77, R14.reuse ;  /* 0x0000000e4d4d7220 */ /* 0x080fe20000400000 */
[----:B------:R-:W-:Y:S01]  /*4e70*/  ISETP.LT.OR P1, PT, R6, 0x9, !P1 ;  /* 0x000000090600780c */ /* 0x000fe20004f21670 */
[-C--:B------:R-:W-:Y:S01]  /*4e80*/  FMUL R75, R75, R14.reuse ;  /* 0x0000000e4b4b7220 */ /* 0x080fe20000400000 */
[----:B------:R-:W-:Y:S01]  /*4e90*/  F2FP.SATFINITE.E4M3.F32.PACK_AB_MERGE_C R81, RZ, R81, RZ ;  /* 0x00000051ff51723e */ /* 0x000fe200048070ff */
[----:B------:R-:W-:Y:S01]  /*4ea0*/  FMUL R74, R74, R14 ;  /* 0x0000000e4a4a7220 */ /* 0x000fe20000400000 */
[----:B0-----:R-:W-:Y:S01]  /*4eb0*/  F2FP.SATFINITE.E4M3.F32.PACK_AB_MERGE_C R5, RZ, R84, RZ ;  /* 0x00000054ff05723e */ /* 0x001fe200048070ff */
[-C--:B------:R-:W-:Y:S01]  /*4ec0*/  FMUL R72, R72, R14.reuse ;  /* 0x0000000e48487220 */ /* 0x080fe20000400000 */
[----:B------:R-:W-:Y:S01]  /*4ed0*/  ISETP.LT.OR P2, PT, R6, 0x9, !P2 ;  /* 0x000000090600780c */ /* 0x000fe20005741670 */
[----:B------:R-:W-:Y:S01]  /*4ee0*/  FMUL R73, R73, R14 ;  /* 0x0000000e49497220 */ /* 0x000fe20000400000 */
[----:B------:R-:W-:Y:S01]  /*4ef0*/  F2FP.SATFINITE.E4M3.F32.PACK_AB_MERGE_C R25, RZ, R80, RZ ;  /* 0x00000050ff19723e */ /* 0x000fe200048070ff */
[----:B------:R0:W-:Y:S01]  /*4f00*/  @!P0 STG.E.U8 desc[UR20][R18.64+0x1], R5 ;  /* 0x0000010512008986 */ /* 0x0001e2000c101114 */
[C---:B------:R-:W-:Y:S01]  /*4f10*/  ISETP.GE.AND P0, PT, R24.reuse, 0x11, PT ;  /* 0x000000111800780c */ /* 0x040fe20003f06270 */
[-C--:B------:R-:W-:Y:S01]  /*4f20*/  FMUL R71, R71, R14.reuse ;  /* 0x0000000e47477220 */ /* 0x080fe20000400000 */
[----:B------:R-:W-:Y:S01]  /*4f30*/  F2FP.SATFINITE.E4M3.F32.PACK_AB_MERGE_C R79, RZ, R79, RZ ;  /* 0x0000004fff4f723e */ /* 0x000fe200048070ff */
[----:B------:R-:W-:Y:S01]  /*4f40*/  @!P3 STG.E.U8 desc[UR20][R16.64+0x8], R83 ;  /* 0x000008531000b986 */ /* 0x000fe2000c101114 */
[----:B------:R-:W-:Y:S01]  /*4f50*/  ISETP.GE.AND P3, PT, R24, 0x12, PT ;  /* 0x000000121800780c */ /* 0x000fe20003f66270 */
[-C--:B------:R-:W-:Y:S01]  /*4f60*/  FMUL R70, R70, R14.reuse ;  /* 0x0000000e46467220 */ /* 0x080fe20000400000 */
[----:B------:R-:W-:Y:S01]  /*4f70*/  F2FP.SATFINITE.E4M3.F32.PACK_AB_MERGE_C R77, RZ, R77, RZ ;  /* 0x0000004dff4d723e */ /* 0x000fe200048070ff */
[----:B------:R1:W-:Y:S01]  /*4f80*/  @!P5 STG.E.U8 desc[UR20][R16.64+0x9], R23 ;  /* 0x000009171000d986 */ /* 0x0003e2000c101114 */
[C---:B------:R-:W-:Y:S01]  /*4f90*/  ISETP.LT.OR P5, PT, R6.reuse, 0x1, !P3 ;  /* 0x000000010600780c */ /* 0x040fe20005fa1670 */
[-C--:B------:R-:W-:Y:S01]  /*4fa0*/  FMUL R69, R69, R14.reuse ;  /* 0x0000000e45457220 */ /* 0x080fe20000400000 */
[C---:B------:R-:W-:Y:S01]  /*4fb0*/  ISETP.LT.OR P3, PT, R6.reuse, 0x9, !P3 ;  /* 0x000000090600780c */ /* 0x040fe20005f61670 */
[----:B------:R-:W-:Y:S01]  /*4fc0*/  @!P1 STG.E.U8 desc[UR20][R18.64+0x8], R81 ;  /* 0x0000085112009986 */ /* 0x000fe2000c101114 */
[----:B------:R-:W-:Y:S01]  /*4fd0*/  ISETP.LT.OR P1, PT, R6, 0x1, !P0 ;  /* 0x000000010600780c */ /* 0x000fe20004721670 */
[----:B------:R-:W-:Y:S01]  /*4fe0*/  FMUL R68, R68, R14 ;  /* 0x0000000e44447220 */ /* 0x000fe20000400000 */
[----:B0-----:R-:W-:Y:S01]  /*4ff0*/  F2FP.SATFINITE.E4M3.F32.PACK_AB_MERGE_C R5, RZ, R78, RZ ;  /* 0x0000004eff05723e */ /* 0x001fe200048070ff */
[----:B------:R-:W-:Y:S01]  /*5000*/  @!P2 STG.E.U8 desc[UR20][R18.64+0x9], R25 ;  /* 0x000009191200a986 */ /* 0x000fe2000c101114 */
[----:B------:R-:W-:Y:S01]  /*5010*/  ISETP.GE.AND P2, PT, R24, 0x19, PT ;  /* 0x000000191800780c */ /* 0x000fe20003f46270 */
[-C--:B------:R-:W-:Y:S01]  /*5020*/  FMUL R67, R67, R14.reuse ;  /* 0x0000000e43437220 */ /* 0x080fe20000400000 */
[----:B------:R-:W-:Y:S01]  /*5030*/  ISETP.LT.OR P0, PT, R6, 0x9, !P0 ;  /* 0x000000090600780c */ /* 0x000fe20004701670 */
[----:B------:R-:W-:Y:S01]  /*5040*/  FMUL R66, R66, R14 ;  /* 0x0000000e42427220 */ /* 0x000fe20000400000 */
[----:B------:R-:W-:Y:S01]  /*5050*/  ISETP.LT.OR P6, PT, R6, 0x1, !P2 ;  /* 0x000000010600780c */ /* 0x000fe200057c1670 */
[----:B------:R0:W-:Y:S01]  /*5060*/  @!P5 STG.E.U8 desc[UR20][R16.64+0x11], R5 ;  /* 0x000011051000d986 */ /* 0x0001e2000c101114 */
[----:B-1----:R-:W-:Y:S01]  /*5070*/  F2FP.SATFINITE.E4M3.F32.PACK_AB_MERGE_C R23, RZ, R76, RZ ;  /* 0x0000004cff17723e */ /* 0x002fe200048070ff */
[-C--:B------:R-:W-:Y:S01]  /*5080*/  FMUL R64, R64, R14.reuse ;  /* 0x0000000e40407220 */ /* 0x080fe20000400000 */
[----:B------:R-:W-:Y:S01]  /*5090*/  F2FP.SATFINITE.E4M3.F32.PACK_AB_MERGE_C R75, RZ, R75, RZ ;  /* 0x0000004bff4b723e */ /* 0x000fe200048070ff */
[----:B------:R-:W-:Y:S01]  /*50a0*/  @!P1 STG.E.U8 desc[UR20][R16.64+0x10], R79 ;  /* 0x0000104f10009986 */ /* 0x000fe2000c101114 */
[----:B------:R-:W-:Y:S01]  /*50b0*/  ISETP.GE.AND P1, PT, R24, 0x1a, PT ;  /* 0x0000001a1800780c */ /* 0x000fe20003f26270 */
[-C--:B------:R-:W-:Y:S01]  /*50c0*/  FMUL R65, R65, R14.reuse ;  /* 0x0000000e41417220 */ /* 0x080fe20000400000 */
[C---:B------:R-:W-:Y:S01]  /*50d0*/  ISETP.LT.OR P2, PT, R6.reuse, 0x9, !P2 ;  /* 0x000000090600780c */ /* 0x040fe20005741670 */
[----:B------:R1:W-:Y:S01]  /*50e0*/  @!P3 STG.E.U8 desc[UR20][R18.64+0x11], R23 ;  /* 0x000011171200b986 */ /* 0x0003e2000c101114 */
[C---:B------:R-:W-:Y:S01]  /*50f0*/  ISETP.LT.OR P5, PT, R6.reuse, 0x1, !P1 ;  /* 0x000000010600780c */ /* 0x040fe20004fa1670 */
[----:B------:R-:W-:Y:S01]  /*5100*/  FMUL R63, R63, R14 ;  /* 0x0000000e3f3f7220 */ /* 0x000fe20000400000 */
[----:B------:R-:W-:Y:S01]  /*5110*/  ISETP.LT.OR P3, PT, R6, 0x9, !P1 ;  /* 0x000000090600780c */ /* 0x000fe20004f61670 */
[----:B------:R-:W-:Y:S01]  /*5120*/  @!P0 STG.E.U8 desc[UR20][R18.64+0x10], R77 ;  /* 0x0000104d12008986 */ /* 0x000fe2000c101114 */
[----:B0-----:R-:W-:Y:S01]  /*5130*/  F2FP.SATFINITE.E4M3.F32.PACK_AB_MERGE_C R5, RZ, R74, RZ ;  /* 0x0000004aff05723e */ /* 0x001fe200048070ff */
[-C--:B------:R-:W-:Y:S01]  /*5140*/  FMUL R62, R62, R14.reuse ;  /* 0x0000000e3e3e7220 */ /* 0x080fe20000400000 */
[C---:B------:R-:W-:Y:S01]  /*5150*/  ISETP.GE.AND P0, PT, R24.reuse, 0x21, PT ;  /* 0x000000211800780c */ /* 0x040fe20003f06270 */
[----:B------:R-:W-:Y:S01]  /*5160*/  @!P6 STG.E.U8 desc[UR20][R16.64+0x18], R75 ;  /* 0x0000184b1000e986 */ /* 0x000fe2000c101114 */
[----:B------:R-:W-:Y:S01]  /*5170*/  ISETP.GE.AND P1, PT, R24, 0x22, PT ;  /* 0x000000221800780c */ /* 0x000fe20003f26270 */
[-C--:B------:R-:W-:Y:S01]  /*5180*/  FMUL R61, R61, R14.reuse ;  /* 0x0000000e3d3d7220 */ /* 0x080fe20000400000 */
[----:B------:R-:W-:Y:S01]  /*5190*/  ISETP.LT.OR P6, PT, R6, 0x1, !P0 ;  /* 0x000000010600780c */ /* 0x000fe200047c1670 */
[----:B------:R-:W-:Y:S01]  /*51a0*/  FMUL R60, R60, R14 ;  /* 0x0000000e3c3c7220 */ /* 0x000fe20000400000 */
[----:B-1----:R-:W-:Y:S01]  /*51b0*/  F2FP.SATFINITE.E4M3.F32.PACK_AB_MERGE_C R23, RZ, R72, RZ ;  /* 0x00000048ff17723e */ /* 0x002fe200048070ff */
[----:B------:R0:W-:Y:S01]  /*51c0*/  @!P5 STG.E.U8 desc[UR20][R16.64+0x19], R5 ;  /* 0x000019051000d986 */ /* 0x0001e2000c101114 */
[----:B------:R-:W-:Y:S01]  /*51d0*/  ISETP.LT.OR P5, PT, R6, 0x1, !P1 ;  /* 0x000000010600780c */ /* 0x000fe20004fa1670 */
[-C--:B------:R-:W-:Y:S01]  /*51e0*/  FMUL R59, R59, R14.reuse ;  /* 0x0000000e3b3b7220 */ /* 0x080fe20000400000 */
[----:B------:R-:W-:Y:S01]  /*51f0*/  F2FP.SATFINITE.E4M3.F32.PACK_AB_MERGE_C R73, RZ, R73, RZ ;  /* 0x00000049ff49723e */ /* 0x000fe200048070ff */
[----:B------:R1:W-:Y:S01]  /*5200*/  @!P3 STG.E.U8 desc[UR20][R18.64+0x19], R23 ;  /* 0x000019171200b986 */ /* 0x0003e2000c101114 */
[----:B------:R-:W-:Y:S01]  /*5210*/  F2FP.SATFINITE.E4M3.F32.PACK_AB_MERGE_C R71, RZ, R71, RZ ;  /* 0x00000047ff47723e */ /* 0x000fe200048070ff */
[----:B------:R-:W-:Y:S01]  /*5220*/  FMUL R58, R58, R14 ;  /* 0x0000000e3a3a7220 */ /* 0x000fe20000400000 */
[----:B------:R-:W-:Y:S01]  /*5230*/  F2FP.SATFINITE.E4M3.F32.PACK_AB_MERGE_C R25, RZ, R70, RZ ;  /* 0x00000046ff19723e */ /* 0x000fe200048070ff */
[----:B------:R-:W-:Y:S01]  /*5240*/  @!P2 STG.E.U8 desc[UR20][R18.64+0x18], R73 ;  /* 0x000018491200a986 */ /* 0x000fe2000c101114 */
[----:B------:R-:W-:Y:S01]  /*5250*/  ISETP.LT.OR P3, PT, R6, 0x9, !P1 ;  /* 0x000000090600780c */ /* 0x000fe20004f61670 */
[-C--:B------:R-:W-:Y:S01]  /*5260*/  FMUL R57, R57, R14.reuse ;  /* 0x0000000e39397220 */ /* 0x080fe20000400000 */
[----:B------:R-:W-:Y:S01]  /*5270*/  ISETP.GE.AND P2, PT, R24, 0x29, PT ;  /* 0x000000291800780c */ /* 0x000fe20003f46270 */
[----:B------:R-:W-:Y:S01]  /*5280*/  @!P6 STG.E.U8 desc[UR20][R16.64+0x20], R71 ;  /* 0x000020471000e986 */ /* 0x000fe2000c101114 */
[----:B------:R-:W-:Y:S01]  /*5290*/  ISETP.LT.OR P0, PT, R6, 0x9, !P0 ;  /* 0x000000090600780c */ /* 0x000fe20004701670 */
[----:B------:R-:W-:Y:S01]  /*52a0*/  FMUL R56, R56, R14 ;  /* 0x0000000e38387220 */ /* 0x000fe20000400000 */
[----:B------:R-:W-:Y:S01]  /*52b0*/  ISETP.GE.AND P1, PT, R24, 0x2a, PT ;  /* 0x0000002a1800780c */ /* 0x000fe20003f26270 */
[----:B------:R-:W-:Y:S01]  /*52c0*/  @!P5 STG.E.U8 desc[UR20][R16.64+0x21], R25 ;  /* 0x000021191000d986 */ /* 0x000fe2000c101114 */
[----:B------:R-:W-:-:S02]  /*52d0*/  ISETP.LT.OR P6, PT, R6, 0x1, !P2 ;  /* 0x000000010600780c */ /* 0x000fc400057c1670 */
[C---:B------:R-:W-:Y:S02]  /*52e0*/  ISETP.LT.OR P5, PT, R6.reuse, 0x1, !P1 ;  /* 0x000000010600780c */ /* 0x040fe40004fa1670 */
[----:B------:R-:W-:Y:S02]  /*52f0*/  F2FP.SATFINITE.E4M3.F32.PACK_AB_MERGE_C R69, RZ, R69, RZ ;  /* 0x00000045ff45723e */ /* 0x000fe400048070ff */
[----:B0-----:R-:W-:Y:S02]  /*5300*/  F2FP.SATFINITE.E4M3.F32.PACK_AB_MERGE_C R5, RZ, R68, RZ ;  /* 0x00000044ff05723e */ /* 0x001fe400048070ff */
[----:B------:R-:W-:Y:S01]  /*5310*/  F2FP.SATFINITE.E4M3.F32.PACK_AB_MERGE_C R67, RZ, R67, RZ ;  /* 0x00000043ff43723e */ /* 0x000fe200048070ff */
[----:B------:R-:W-:Y:S01]  /*5320*/  @!P0 STG.E.U8 desc[UR20][R18.64+0x20], R69 ;  /* 0x0000204512008986 */ /* 0x000fe2000c101114 */
[----:B-1----:R-:W-:Y:S02]  /*5330*/  F2FP.SATFINITE.E4M3.F32.PACK_AB_MERGE_C R23, RZ, R66, RZ ;  /* 0x00000042ff17723e */ /* 0x002fe400048070ff */
[C---:B------:R-:W-:Y:S01]  /*5340*/  ISETP.LT.OR P1, PT, R6.reuse, 0x9, !P1 ;  /* 0x000000090600780c */ /* 0x040fe20004f21670 */
[----:B------:R0:W-:Y:S01]  /*5350*/  @!P3 STG.E.U8 desc[UR20][R18.64+0x21], R5 ;  /* 0x000021051200b986 */ /* 0x0001e2000c101114 */
[----:B------:R-:W-:-:S02]  /*5360*/  ISETP.LT.OR P2, PT, R6, 0x9, !P2 ;  /* 0x000000090600780c */ /* 0x000fc40005741670 */
[C---:B------:R-:W-:Y:S01]  /*5370*/  ISETP.GE.AND P3, PT, R24.reuse, 0x31, PT ;  /* 0x000000311800780c */ /* 0x040fe20003f66270 */
[----:B------:R-:W-:Y:S01]  /*5380*/  @!P6 STG.E.U8 desc[UR20][R16.64+0x28], R67 ;  /* 0x000028431000e986 */ /* 0x000fe2000c101114 */
[----:B------:R-:W-:Y:S02]  /*5390*/  ISETP.GE.AND P0, PT, R24, 0x32, PT ;  /* 0x000000321800780c */ /* 0x000fe40003f06270 */
[----:B------:R-:W-:Y:S01]  /*53a0*/  F2FP.SATFINITE.E4M3.F32.PACK_AB_MERGE_C R65, RZ, R65, RZ ;  /* 0x00000041ff41723e */ /* 0x000fe200048070ff */
[----:B------:R1:W-:Y:S01]  /*53b0*/  @!P5 STG.E.U8 desc[UR20][R16.64+0x29], R23 ;  /* 0x000029171000d986 */ /* 0x0003e2000c101114 */
[C---:B------:R-:W-:Y:S02]  /*53c0*/  ISETP.LT.OR P5, PT, R6.reuse, 0x1, !P3 ;  /* 0x000000010600780c */ /* 0x040fe40005fa1670 */
[----:B------:R-:W-:Y:S02]  /*53d0*/  ISETP.LT.OR P6, PT, R6, 0x1, !P0 ;  /* 0x000000010600780c */ /* 0x000fe400047c1670 */
[----:B0-----:R-:W-:Y:S01]  /*53e0*/  F2FP.SATFINITE.E4M3.F32.PACK_AB_MERGE_C R5, RZ, R64, RZ ;  /* 0x00000040ff05723e */ /* 0x001fe200048070ff */
[----:B------:R-:W-:Y:S01]  /*53f0*/  @!P2 STG.E.U8 desc[UR20][R18.64+0x28], R65 ;  /* 0x000028411200a986 */ /* 0x000fe2000c101114 */
[----:B------:R-:W-:-:S02]  /*5400*/  F2FP.SATFINITE.E4M3.F32.PACK_AB_MERGE_C R63, RZ, R63, RZ ;  /* 0x0000003fff3f723e */ /* 0x000fc400048070ff */
[----:B------:R-:W-:Y:S01]  /*5410*/  ISETP.GE.AND P2, PT, R24, 0x3a, PT ;  /* 0x0000003a1800780c */ /* 0x000fe20003f46270 */
[----:B------:R0:W-:Y:S01]  /*5420*/  @!P1 STG.E.U8 desc[UR20][R18.64+0x29], R5 ;  /* 0x0000290512009986 */ /* 0x0001e2000c101114 */
[----:B------:R-:W-:Y:S02]  /*5430*/  ISETP.LT.OR P1, PT, R6, 0x9, !P3 ;  /* 0x000000090600780c */ /* 0x000fe40005f21670 */
[----:B-1----:R-:W-:Y:S01]  /*5440*/  F2FP.SATFINITE.E4M3.F32.PACK_AB_MERGE_C R23, RZ, R62, RZ ;  /* 0x0000003eff17723e */ /* 0x002fe200048070ff */
[----:B------:R-:W-:Y:S01]  /*5450*/  @!P5 STG.E.U8 desc[UR20][R16.64+0x30], R63 ;  /* 0x0000303f1000d986 */ /* 0x000fe2000c101114 */
[----:B------:R-:W-:Y:S02]  /*5460*/  ISETP.GE.AND P3, PT, R24, 0x39, PT ;  /* 0x000000391800780c */ /* 0x000fe40003f66270 */
[C---:B------:R-:W-:Y:S01]  /*5470*/  ISETP.LT.OR P0, PT, R6.reuse, 0x9, !P0 ;  /* 0x000000090600780c */ /* 0x040fe20004701670 */
[----:B------:R1:W-:Y:S01]  /*5480*/  @!P6 STG.E.U8 desc[UR20][R16.64+0x31], R23 ;  /* 0x000031171000e986 */ /* 0x0003e2000c101114 */
[----:B------:R-:W-:-:S02]  /*5490*/  ISETP.LT.OR P5, PT, R6, 0x1, !P3 ;  /* 0x000000010600780c */ /* 0x000fc40005fa1670 */
[C---:B------:R-:W-:Y:S02]  /*54a0*/  ISETP.LT.OR P6, PT, R6.reuse, 0x1, !P2 ;  /* 0x000000010600780c */ /* 0x040fe400057c1670 */
[C---:B------:R-:W-:Y:S02]  /*54b0*/  ISETP.LT.OR P3, PT, R6.reuse, 0x9, !P3 ;  /* 0x000000090600780c */ /* 0x040fe40005f61670 */
[----:B------:R-:W-:Y:S02]  /*54c0*/  ISETP.LT.OR P2, PT, R6, 0x9, !P2 ;  /* 0x000000090600780c */ /* 0x000fe40005741670 */
[----:B------:R-:W-:Y:S02]  /*54d0*/  F2FP.SATFINITE.E4M3.F32.PACK_AB_MERGE_C R61, RZ, R61, RZ ;  /* 0x0000003dff3d723e */ /* 0x000fe400048070ff */
[----:B0-----:R-:W-:Y:S02]  /*54e0*/  F2FP.SATFINITE.E4M3.F32.PACK_AB_MERGE_C R5, RZ, R60, RZ ;  /* 0x0000003cff05723e */ /* 0x001fe400048070ff */
[----:B------:R-:W-:Y:S01]  /*54f0*/  F2FP.SATFINITE.E4M3.F32.PACK_AB_MERGE_C R59, RZ, R59, RZ ;  /* 0x0000003bff3b723e */ /* 0x000fe200048070ff */
[----:B------:R0:W-:Y:S01]  /*5500*/  @!P1 STG.E.U8 desc[UR20][R18.64+0x30], R61 ;  /* 0x0000303d12009986 */ /* 0x0001e2000c101114 */
[----:B-1----:R-:W-:-:S02]  /*5510*/  F2FP.SATFINITE.E4M3.F32.PACK_AB_MERGE_C R23, RZ, R58, RZ ;  /* 0x0000003aff17723e */ /* 0x002fc400048070ff */
[----:B------:R-:W-:Y:S01]  /*5520*/  F2FP.SATFINITE.E4M3.F32.PACK_AB_MERGE_C R57, RZ, R57, RZ ;  /* 0x00000039ff39723e */ /* 0x000fe200048070ff */
[----:B------:R0:W-:Y:S01]  /*5530*/  @!P0 STG.E.U8 desc[UR20][R18.64+0x31], R5 ;  /* 0x0000310512008986 */ /* 0x0001e2000c101114 */
[----:B------:R-:W-:-:S03]  /*5540*/  F2FP.SATFINITE.E4M3.F32.PACK_AB_MERGE_C R25, RZ, R56, RZ ;  /* 0x00000038ff19723e */ /* 0x000fc600048070ff */
[----:B------:R0:W-:Y:S04]  /*5550*/  @!P5 STG.E.U8 desc[UR20][R16.64+0x38], R59 ;  /* 0x0000383b1000d986 */ /* 0x0001e8000c101114 */
[----:B------:R0:W-:Y:S04]  /*5560*/  @!P6 STG.E.U8 desc[UR20][R16.64+0x39], R23 ;  /* 0x000039171000e986 */ /* 0x0001e8000c101114 */
[----:B------:R0:W-:Y:S04]  /*5570*/  @!P3 STG.E.U8 desc[UR20][R18.64+0x38], R57 ;  /* 0x000038391200b986 */ /* 0x0001e8000c101114 */
[----:B------:R0:W-:Y:S02]  /*5580*/  @!P2 STG.E.U8 desc[UR20][R18.64+0x39], R25 ;  /* 0x000039191200a986 */ /* 0x0001e4000c101114 */
.L_x_107:
[----:B------:R-:W-:Y:S05]  /*5590*/  BSYNC B0 ;  /* 0x0000000000007941 */ /* 0x000fea0003800000 */
.L_x_41:
[C---:B------:R-:W-:Y:S01]  /*55a0*/  LEA R2, P0, R8.reuse, R2, 0x1 ;  /* 0x0000000208027211 */ /* 0x040fe200078008ff */
[----:B------:R-:W-:Y:S01]  /*55b0*/  ULDC.64 UR6, c[0x0][0x650] ;  /* 0x0001940000067ab9 */ /* 0x000fe20000000a00 */
[----:B-----5:R-:W-:Y:S01]  /*55c0*/  IMAD.U32 R4, RZ, RZ, UR16 ;  /* 0x00000010ff047e24 */ /* 0x020fe2000f8e00ff */
[----:B0-----:R-:W-:Y:S01]  /*55d0*/  PRMT R16, RZ, 0x7610, R16 ;  /* 0x00007610ff107816 */ /* 0x001fe20000000010 */
[----:B------:R-:W-:Y:S01]  /*55e0*/  IMAD.MOV.U32 R6, RZ, RZ, -0x1 ;  /* 0xffffffffff067424 */ /* 0x000fe200078e00ff */
[----:B------:R-:W-:Y:S01]  /*55f0*/  LEA.HI.X R3, R8, R3, R0, 0x1, P0 ;  /* 0x0000000308037211 */ /* 0x000fe200000f0c00 */
[----:B------:R0:W-:Y:S01]  /*5600*/  SYNCS.ARRIVE.TRANS64.A1T0 RZ, [R4+UR22], RZ ;  /* 0x000000ff04ff79a7 */ /* 0x0001e20008100016 */
[----:B------:R-:W-:Y:S01]  /*5610*/  ISETP.GE.U32.AND P0, PT, R2, UR6, PT ;  /* 0x0000000602007c0c */ /* 0x000fe2000bf06070 */
[----:B------:R-:W-:-:S03]  /*5620*/  IMAD.MOV.U32 R5, RZ, RZ, -0x1 ;  /* 0xffffffffff057424 */ /* 0x000fc600078e00ff */
[----:B------:R-:W-:Y:S01]  /*5630*/  ISETP.GE.U32.AND.EX P0, PT, R3, UR7, PT, P0 ;  /* 0x0000000703007c0c */ /* 0x000fe2000bf06100 */
[----:B0-----:R-:W-:-:S12]  /*5640*/  IMAD.MOV.U32 R4, RZ, RZ, -0x1 ;  /* 0xffffffffff047424 */ /* 0x001fd800078e00ff */
[----:B------:R-:W-:Y:S05]  /*5650*/  @P0 BRA `(.L_x_108) ;  /* 0x0000000400600947 */ /* 0x000fea0003800000 */
[----:B------:R-:W0:Y:S01]  /*5660*/  S2R R28, SR_CTAID.X ;  /* 0x00000000001c7919 */ /* 0x000e220000002500 */
[----:B--234-:R-:W2:Y:S01]  /*5670*/  LDC.64 R22, c[0x0][0x628] ;  /* 0x00018a00ff167b82 */ /* 0x01cea20000000a00 */
[----:B------:R-:W-:Y:S01]  /*5680*/  ULDC UR6, c[0x0][0x150] ;  /* 0x0000540000067ab9 */ /* 0x000fe20000000800 */
[----:B-1----:R-:W-:Y:S01]  /*5690*/  IMAD.MOV.U32 R18, RZ, RZ, R2 ;  /* 0x000000ffff127224 */ /* 0x002fe200078e0002 */
[----:B------:R-:W1:Y:S01]  /*56a0*/  S2R R30, SR_CTAID.Y ;  /* 0x00000000001e7919 */ /* 0x000e620000002600 */
[----:B------:R-:W-:-:S04]  /*56b0*/  IMAD.MOV.U32 R19, RZ, RZ, R3 ;  /* 0x000000ffff137224 */ /* 0x000fc800078e0003 */
[----:B------:R-:W3:Y:S08]  /*56c0*/  LDC R31, c[0x0][0x144] ;  /* 0x00005100ff1f7b82 */ /* 0x000ef00000000800 */
[----:B------:R-:W4:Y:S08]  /*56d0*/  LDC R6, c[0x0][0x630] ;  /* 0x00018c00ff067b82 */ /* 0x000f300000000800 */
[----:B------:R-:W1:Y:S01]  /*56e0*/  LDC.64 R26, c[0x0][0x620] ;  /* 0x00018800ff1a7b82 */ /* 0x000e620000000a00 */
[----:B--2---:R-:W-:-:S04]  /*56f0*/  ISETP.NE.U32.AND P0, PT, R22, RZ, PT ;  /* 0x000000ff1600720c */ /* 0x004fc80003f05070 */
[----:B------:R-:W-:Y:S02]  /*5700*/  ISETP.NE.AND.EX P0, PT, R23, RZ, PT, P0 ;  /* 0x000000ff1700720c */ /* 0x000fe40003f05300 */
[----:B0-----:R-:W-:-:S05]  /*5710*/  I2FP.F32.U32 R4, R28 ;  /* 0x0000001c00047245 */ /* 0x001fca0000201000 */
[----:B------:R-:W-:-:S04]  /*5720*/  FMUL R4, R4, UR6 ;  /* 0x0000000604047c20 */ /* 0x000fc80008400000 */
[----:B------:R0:W2:Y:S02]  /*5730*/  F2I.U32.TRUNC.NTZ R29, R4 ;  /* 0x00000004001d7305 */ /* 0x0000a4000020f000 */
[----:B---34-:R-:W-:Y:S05]  /*5740*/  @!P0 BRA `(.L_x_109) ;  /* 0x0000000000288947 */ /* 0x018fea0003800000 */
[----:B------:R-:W3:Y:S02]  /*5750*/  LDC R5, c[0x0][0x634] ;  /* 0x00018d00ff057b82 */ /* 0x000ee40000000800 */
[----:B---3--:R-:W-:-:S05]  /*5760*/  IADD3 R19, P0, R2, R5, RZ ;  /* 0x0000000502137210 */ /* 0x008fca0007f1e0ff */
[----:B------:R-:W-:-:S04]  /*5770*/  IMAD.X R25, RZ, RZ, R3, P0 ;  /* 0x000000ffff197224 */ /* 0x000fc800000e0603 */
[----:B0-----:R-:W-:-:S04]  /*5780*/  IMAD.WIDE.U32 R4, R25, R22, RZ ;  /* 0x0000001619047225 */ /* 0x001fc800078e00ff */
[----:B------:R-:W-:-:S04]  /*5790*/  IMAD.WIDE.U32 R16, P0, R19, R23, R4 ;  /* 0x0000001713107225 */ /* 0x000fc80007800004 */
[----:B------:R-:W-:-:S04]  /*57a0*/  IMAD.WIDE.U32 R4, R19, R22, RZ ;  /* 0x0000001613047225 */ /* 0x000fc800078e00ff */
[----:B------:R-:W-:Y:S01]  /*57b0*/  IMAD.X R19, RZ, RZ, RZ, P0 ;  /* 0x000000ffff137224 */ /* 0x000fe200000e06ff */
[----:B------:R-:W-:Y:S01]  /*57c0*/  IADD3 RZ, P0, R5, R16, RZ ;  /* 0x0000001005ff7210 */ /* 0x000fe20007f1e0ff */
[----:B------:R-:W-:-:S04]  /*57d0*/  IMAD.MOV.U32 R18, RZ, RZ, R17 ;  /* 0x000000ffff127224 */ /* 0x000fc800078e0011 */
[----:B------:R-:W-:-:S08]  /*57e0*/  IMAD.WIDE.U32.X R18, R25, R23, R18, P0 ;  /* 0x0000001719127225 */ /* 0x000fd000000e0412 */
.L_x_109:
[-CC-:B------:R-:W-:Y:S01]  /*57f0*/  SHF.R.U64 R24, R18, R6.reuse, R19.reuse ;  /* 0x0000000612187219 */ /* 0x180fe20000001213 */
[----:B------:R-:W3:Y:S01]  /*5800*/  LDC.64 R34, c[0x0][0x640] ;  /* 0x00019000ff227b82 */ /* 0x000ee20000000a00 */
[----:B0-----:R-:W-:Y:S01]  /*5810*/  SHF.R.U32.HI R4, RZ, R6, R19 ;  /* 0x00000006ff047219 */ /* 0x001fe20000011613 */
[----:B--2---:R-:W-:Y:S01]  /*5820*/  IMAD.MOV R29, RZ, RZ, -R29 ;  /* 0x000000ffff1d7224 */ /* 0x004fe200078e0a1d */
[----:B------:R-:W-:Y:S01]  /*5830*/  IADD3 R17, P0, RZ, -R24, RZ ;  /* 0x80000018ff117210 */ /* 0x000fe20007f1e0ff */
[----:B------:R-:W-:Y:S01]  /*5840*/  ULDC UR6, c[0x0][0x154] ;  /* 0x0000550000067ab9 */ /* 0x000fe20000000800 */
[----:B------:R-:W-:Y:S02]  /*5850*/  IMAD.MOV.U32 R19, RZ, RZ, 0x1 ;  /* 0x00000001ff137424 */ /* 0x000fe400078e00ff */
[----:B------:R-:W-:Y:S01]  /*5860*/  IMAD R29, R31, R29, R28 ;  /* 0x0000001d1f1d7224 */ /* 0x000fe200078e021c */
[----:B------:R-:W0:Y:S01]  /*5870*/  LDC R16, c[0x0][0x618] ;  /* 0x00018600ff107b82 */ /* 0x000e220000000800 */
[----:B------:R-:W-:-:S04]  /*5880*/  IMAD.X R5, RZ, RZ, ~R4, P0 ;  /* 0x000000ffff057224 */ /* 0x000fc800000e0e04 */
[-C--:B-1----:R-:W-:Y:S02]  /*5890*/  IMAD R6, R5, R26.reuse, RZ ;  /* 0x0000001a05067224 */ /* 0x082fe400078e02ff */
[C---:B------:R-:W-:Y:S01]  /*58a0*/  IMAD.WIDE.U32 R4, R17.reuse, R26, R2 ;  /* 0x0000001a11047225 */ /* 0x040fe200078e0002 */
[----:B------:R-:W1:Y:S03]  /*58b0*/  LDC R18, c[0x0][0x608] ;  /* 0x00018200ff127b82 */ /* 0x000e660000000800 */
[----:B------:R-:W-:Y:S01]  /*58c0*/  IMAD R17, R17, R27, R6 ;  /* 0x0000001b11117224 */ /* 0x000fe200078e0206 */
[----:B------:R-:W-:-:S03]  /*58d0*/  I2FP.F32.U32 R6, R30 ;  /* 0x0000001e00067245 */ /* 0x000fc60000201000 */
[----:B------:R-:W-:Y:S01]  /*58e0*/  IMAD.IADD R5, R5, 0x1, R17 ;  /* 0x0000000105057824 */ /* 0x000fe200078e0211 */
[----:B------:R-:W2:Y:S01]  /*58f0*/  LDC R32, c[0x0][0x658] ;  /* 0x00019600ff207b82 */ /* 0x000ea20000000800 */
[----:B---3--:R-:W-:Y:S01]  /*5900*/  ISETP.NE.U32.AND P0, PT, R34, RZ, PT ;  /* 0x000000ff2200720c */ /* 0x008fe20003f05070 */
[----:B------:R-:W-:-:S03]  /*5910*/  IMAD.MOV.U32 R17, RZ, RZ, -0x1 ;  /* 0xffffffffff117424 */ /* 0x000fc600078e00ff */
[----:B------:R-:W-:-:S03]  /*5920*/  ISETP.NE.AND.EX P0, PT, R35, RZ, PT, P0 ;  /* 0x000000ff2300720c */ /* 0x000fc60003f05300 */
[----:B------:R-:W3:Y:S01]  /*5930*/  LDC R27, c[0x0][0x148] ;  /* 0x00005200ff1b7b82 */ /* 0x000ee20000000800 */
[-CC-:B0-----:R-:W-:Y:S02]  /*5940*/  SHF.R.U64 R22, R4, R16.reuse, R5.reuse ;  /* 0x0000001004167219 */ /* 0x181fe40000001205 */
[----:B------:R-:W-:Y:S01]  /*5950*/  SHF.R.U32.HI R5, RZ, R16, R5 ;  /* 0x00000010ff057219 */ /* 0x000fe20000011605 */
[----:B------:R-:W-:-:S04]  /*5960*/  FMUL R16, R6, UR6 ;  /* 0x0000000606107c20 */ /* 0x000fc80008400000 */
[----:B------:R-:W0:Y:S01]  /*5970*/  LDC R28, c[0x0][0x600] ;  /* 0x00018000ff1c7b82 */ /* 0x000e220000000800 */
[----:B------:R4:W0:Y:S01]  /*5980*/  F2I.U32.TRUNC.NTZ R25, R16 ;  /* 0x0000001000197305 */ /* 0x000822000020f000 */
[-CC-:B-1----:R-:W-:Y:S02]  /*5990*/  SHF.R.U64 R6, R22, R18.reuse, R5.reuse ;  /* 0x0000001216067219 */ /* 0x182fe40000001205 */
[----:B------:R-:W-:-:S04]  /*59a0*/  SHF.R.U32.HI R5, RZ, R18, R5 ;  /* 0x00000012ff057219 */ /* 0x000fc80000011605 */
[----:B------:R-:W1:Y:S01]  /*59b0*/  LDC R33, c[0x0][0x648] ;  /* 0x00019200ff217b82 */ /* 0x000e620000000800 */
[-CC-:B--2---:R-:W-:Y:S02]  /*59c0*/  SHF.R.U64 R26, R6, R32.reuse, R5.reuse ;  /* 0x00000020061a7219 */ /* 0x184fe40000001205 */
[-C--:B------:R-:W-:Y:S02]  /*59d0*/  SHF.L.U32 R17, R17, R32.reuse, RZ ;  /* 0x0000002011117219 */ /* 0x080fe400000006ff */
[-C--:B------:R-:W-:Y:S01]  /*59e0*/  SHF.R.U32.HI R5, RZ, R32.reuse, R5 ;  /* 0x00000020ff057219 */ /* 0x080fe20000011605 */
[----:B------:R-:W-:Y:S01]  /*59f0*/  IMAD.MOV.U32 R4, RZ, RZ, R26 ;  /* 0x000000ffff047224 */ /* 0x000fe200078e001a */
[----:B------:R-:W-:Y:S01]  /*5a00*/  SHF.L.U32 R32, R19, R32, RZ ;  /* 0x0000002013207219 */ /* 0x000fe200000006ff */
[----:B------:R-:W2:Y:S01]  /*5a10*/  LDC R36, c[0x0][0x638] ;  /* 0x00018e00ff247b82 */ /* 0x000ea20000000800 */
[----:B------:R-:W-:-:S07]  /*5a20*/  LOP3.LUT R31, RZ, R17, RZ, 0x33, !PT ;  /* 0x00000011ff1f7212 */ /* 0x000fce00078e33ff */
[----:B------:R-:W0:Y:S01]  /*5a30*/  LDC R37, c[0x0][0x610] ;  /* 0x00018400ff257b82 */ /* 0x000e220000000800 */
[----:B----4-:R-:W-:Y:S05]  /*5a40*/  @!P0 BRA `(.L_x_110) ;  /* 0x0000000000288947 */ /* 0x010fea0003800000 */
[----:B------:R-:W4:Y:S02]  /*5a50*/  LDC R19, c[0x0][0x64c] ;  /* 0x00019300ff137b82 */ /* 0x000f240000000800 */
[----:B----4-:R-:W-:-:S05]  /*5a60*/  IADD3 R19, P0, R26, R19, RZ ;  /* 0x000000131a137210 */ /* 0x010fca0007f1e0ff */
        /* <DEDUP_REMOVED lines=8> */
.L_x_110:
[----:B-1----:R-:W-:Y:S01]  /*5af0*/  SHF.R.U64 R4, R4, R33, R5 ;  /* 0x0000002104047219 */ /* 0x002fe20000001205 */
[----:B0-----:R-:W-:Y:S01]  /*5b00*/  VIADD R19, R28, 0xffffffff ;  /* 0xffffffff1c137836 */ /* 0x001fe20000000000 */
[----:B------:R-:W-:Y:S01]  /*5b10*/  LOP3.LUT R17, R6, R31, RZ, 0xc0, !PT ;  /* 0x0000001f06117212 */ /* 0x000fe200078ec0ff */
[----:B------:R-:W-:Y:S02]  /*5b20*/  IMAD.MOV R25, RZ, RZ, -R25 ;  /* 0x000000ffff197224 */ /* 0x000fe400078e0a19 */
[----:B------:R-:W-:Y:S02]  /*5b30*/  IMAD.MOV R5, RZ, RZ, -R4 ;  /* 0x000000ffff057224 */ /* 0x000fe400078e0a04 */
[----:B------:R-:W-:Y:S01]  /*5b40*/  IMAD R6, R32, R4, R17 ;  /* 0x0000000420067224 */ /* 0x000fe200078e0211 */
[----:B------:R-:W-:Y:S01]  /*5b50*/  LOP3.LUT R17, R22, R19, RZ, 0xc0, !PT ;  /* 0x0000001316117212 */ /* 0x000fe200078ec0ff */
[----:B---3--:R-:W-:Y:S02]  /*5b60*/  @P4 IMAD R29, R27, R25, R30 ;  /* 0x000000191b1d4224 */ /* 0x008fe400078e021e */
[----:B--2---:R-:W-:-:S02]  /*5b70*/  IMAD R4, R5, R36, R26 ;  /* 0x0000002405047224 */ /* 0x004fc400078e021a */
[----:B------:R-:W-:Y:S02]  /*5b80*/  IMAD R6, R6, R37, R29 ;  /* 0x0000002506067224 */ /* 0x000fe400078e021d */
[----:B------:R-:W-:Y:S02]  /*5b90*/  IMAD R5, R4, R28, R17 ;  /* 0x0000001c04057224 */ /* 0x000fe400078e0211 */
[----:B------:R-:W-:-:S03]  /*5ba0*/  IMAD.MOV.U32 R16, RZ, RZ, 0x1 ;  /* 0x00000001ff107424 */ /* 0x000fc600078e00ff */
[----:B------:R-:W-:Y:S02]  /*5bb0*/  SEL R4, R5, R6, !P4 ;  /* 0x0000000605047207 */ /* 0x000fe40006000000 */
[----:B------:R-:W-:Y:S01]  /*5bc0*/  SEL R6, R6, R5, !P4 ;  /* 0x0000000506067207 */ /* 0x000fe20006000000 */
[----:B------:R-:W-:-:S07]  /*5bd0*/  IMAD.MOV.U32 R5, RZ, RZ, R24 ;  /* 0x000000ffff057224 */ /* 0x000fce00078e0018 */
.L_x_108:
[----:B------:R-:W-:Y:S02]  /*5be0*/  LOP3.LUT P0, RZ, R16, 0xff, RZ, 0xc0, !PT ;  /* 0x000000ff10ff7812 */ /* 0x000fe4000780c0ff */
[----:B------:R-:W-:-:S11]  /*5bf0*/  LOP3.LUT R89, R89, 0x1, RZ, 0x3c, !PT ;  /* 0x0000000159597812 */ /* 0x000fd600078e3cff */
[----:B------:R-:W-:Y:S05]  /*5c00*/  @P0 BRA `(.L_x_111) ;  /* 0xffffffb800c40947 */ /* 0x000fea000383ffff */
[----:B------:R-:W-:Y:S05]  /*5c10*/  EXIT ;  /* 0x000000000000794d */ /* 0x000fea0003800000 */
.L_x_17:
[----:B------:R-:W-:-:S08]  /*5c20*/  ISETP.NE.AND P0, PT, R18, RZ, PT ;  /* 0x000000ff1200720c */ /* 0x000fd00003f05270 */
[----:B--23-5:R-:W0:-:S00]  /*5c30*/  USETMAXREG.DEALLOC.CTAPOOL 0x28 ;  /* 0x00000028000079c8 */ /* 0x02ce0000080e0500 */
[----:B------:R-:W-:Y:S05]  /*5c40*/  @P0 EXIT ;  /* 0x000000000000094d */ /* 0x000fea0003800000 */
[----:B0-----:R-:W-:Y:S01]  /*5c50*/  LOP3.LUT P0, RZ, R20, 0xff, RZ, 0xc0, !PT ;  /* 0x000000ff14ff7812 */ /* 0x001fe2000780c0ff */
[----:B------:R-:W-:Y:S02]  /*5c60*/  IMAD.MOV.U32 R12, RZ, RZ, 0x1 ;  /* 0x00000001ff0c7424 */ /* 0x000fe400078e00ff */
[----:B------:R-:W-:-:S10]  /*5c70*/  IMAD.MOV.U32 R13, RZ, RZ, RZ ;  /* 0x000000ffff0d7224 */ /* 0x000fd400078e00ff */
[----:B------:R-:W-:Y:S05]  /*5c80*/  @!P0 BRA `(.L_x_112) ;  /* 0x0000000c00608947 */ /* 0x000fea0003800000 */
[----:B------:R-:W0:Y:S01]  /*5c90*/  S2R R15, SR_CgaCtaId ;  /* 0x00000000000f7919 */ /* 0x000e220000008800 */
[----:B------:R-:W-:Y:S01]  /*5ca0*/  LOP3.LUT P0, RZ, R11, 0x1f, RZ, 0xc0, !PT ;  /* 0x0000001f0bff7812 */ /* 0x000fe2000780c0ff */
[----:B------:R-:W-:Y:S01]  /*5cb0*/  ULDC UR5, c[0x0][0x658] ;  /* 0x0001960000057ab9 */ /* 0x000fe20000000800 */
[----:B------:R-:W-:Y:S01]  /*5cc0*/  UMOV UR6, 0xffffffff ;  /* 0xffffffff00067882 */ /* 0x000fe20000000000 */
[----:B------:R-:W-:Y:S01]  /*5cd0*/  BSSY B0, `(.L_x_112) ;  /* 0x00000d3000007945 */ /* 0x000fe20003800000 */
[----:B------:R-:W-:Y:S01]  /*5ce0*/  USHF.L.U32 UR6, UR6, UR5, URZ ;  /* 0x0000000506067299 */ /* 0x000fe2000800063f */
[C---:B------:R-:W-:Y:S01]  /*5cf0*/  ISETP.NE.AND P2, PT, R10.reuse, RZ, PT ;  /* 0x000000ff0a00720c */ /* 0x040fe20003f45270 */
[----:B------:R-:W-:Y:S01]  /*5d00*/  IMAD.MOV.U32 R16, RZ, RZ, 0x1 ;  /* 0x00000001ff107424 */ /* 0x000fe200078e00ff */
[----:B------:R-:W-:Y:S01]  /*5d10*/  ISETP.NE.OR P0, PT, R10, RZ, !P0 ;  /* 0x000000ff0a00720c */ /* 0x000fe20004705670 */
[----:B------:R-:W-:Y:S01]  /*5d20*/  IMAD.MOV.U32 R12, RZ, RZ, 0x1 ;  /* 0x00000001ff0c7424 */ /* 0x000fe200078e00ff */
[----:B------:R-:W-:Y:S01]  /*5d30*/  LOP3.LUT R14, R7, 0x2, RZ, 0xfc, !PT ;  /* 0x00000002070e7812 */ /* 0x000fe200078efcff */
[----:B------:R-:W-:Y:S01]  /*5d40*/  IMAD.MOV.U32 R13, RZ, RZ, RZ ;  /* 0x000000ffff0d7224 */ /* 0x000fe200078e00ff */
[----:B------:R-:W-:Y:S01]  /*5d50*/  ULDC UR4, c[0x0][0x600] ;  /* 0x0001800000047ab9 */ /* 0x000fe20000000800 */
[----:B------:R-:W-:Y:S01]  /*5d60*/  UMOV UR7, 0x1 ;  /* 0x0000000100077882 */ /* 0x000fe20000000000 */
[----:B------:R-:W-:-:S02]  /*5d70*/  UIADD3 UR29, UR13, 0x1, URZ ;  /* 0x000000010d1d7890 */ /* 0x000fc4000fffe03f */
[----:B------:R-:W-:Y:S02]  /*5d80*/  UIADD3 UR4, UR4, -0x1, URZ ;  /* 0xffffffff04047890 */ /* 0x000fe4000fffe03f */
[----:B------:R-:W-:Y:S02]  /*5d90*/  USHF.L.U32 UR5, UR7, UR5, URZ ;  /* 0x0000000507057299 */ /* 0x000fe4000800063f */
[----:B------:R-:W-:Y:S01]  /*5da0*/  ULOP3.LUT UR21, URZ, UR6, URZ, 0x33, !UPT ;  /* 0x000000063f157292 */ /* 0x000fe2000f8e333f */
[----:B------:R-:W-:Y:S01]  /*5db0*/  ULDC.64 UR22, c[0x0][0x198] ;  /* 0x0000660000167ab9 */ /* 0x000fe20000000a00 */
[C---:B0-----:R-:W-:Y:S02]  /*5dc0*/  IMAD.SHL.U32 R17, R15.reuse, 0x20, RZ ;  /* 0x000000200f117824 */ /* 0x041fe400078e00ff */
[----:B------:R-:W-:-:S03]  /*5dd0*/  IMAD.SHL.U32 R15, R15, 0x1000, RZ ;  /* 0x000010000f0f7824 */ /* 0x000fc600078e00ff */
[----:B------:R-:W-:-:S07]  /*5de0*/  LOP3.LUT R17, R17, 0x20, RZ, 0xc0, !PT ;  /* 0x0000002011117812 */ /* 0x000fce00078ec0ff */
.L_x_124:
[----:B------:R-:W-:-:S03]  /*5df0*/  UMOV UR6, 0xffffffff ;  /* 0xffffffff00067882 */ /* 0x000fc60000000000 */
[----:B------:R-:W-:Y:S05]  /*5e00*/  BRA.DIV UR6, `(.L_x_113) ;  /* 0x00000012068c7947 */ /* 0x000fea000b800000 */
[----:B------:R-:W-:-:S13]  /*5e10*/  ELECT P1, URZ, PT ;  /* 0x00000000003f782f */ /* 0x000fda0003820000 */
.L_x_140:
[----:B------:R-:W0:Y:S01]  /*5e20*/  LDC R10, c[0x0][0x28c] ;  /* 0x0000a300ff0a7b82 */ /* 0x000e220000000800 */
[----:B------:R-:W-:Y:S01]  /*5e30*/  BSSY B1, `(.L_x_114) ;  /* 0x0000046000017945 */ /* 0x000fe20003800000 */
[----:B0-----:R-:W-:-:S13]  /*5e40*/  ISETP.LT.OR P1, PT, R10, 0x1, !P1 ;  /* 0x000000010a00780c */ /* 0x001fda0004f21670 */
[----:B------:R-:W-:Y:S05]  /*5e50*/  @P1 BRA `(.L_x_115) ;  /* 0x00000004000c1947 */ /* 0x000fea0003800000 */
[----:B------:R-:W-:Y:S02]  /*5e60*/  IMAD.SHL.U32 R18, R6, 0x40, RZ ;  /* 0x0000004006127824 */ /* 0x000fe400078e00ff */
[----:B------:R-:W-:Y:S02]  /*5e70*/  IMAD R19, R4, 0x40, R17 ;  /* 0x0000004004137824 */ /* 0x000fe400078e0211 */
[----:B------:R-:W-:Y:S02]  /*5e80*/  IMAD.MOV.U32 R20, RZ, RZ, RZ ;  /* 0x000000ffff147224 */ /* 0x000fe400078e00ff */
[----:B------:R-:W-:Y:S02]  /*5e90*/  IMAD.U32 R22, RZ, RZ, UR29 ;  /* 0x0000001dff167e24 */ /* 0x000fe4000f8e00ff */
[----:B------:R-:W-:Y:S02]  /*5ea0*/  IMAD.MOV.U32 R4, RZ, RZ, R12 ;  /* 0x000000ffff047224 */ /* 0x000fe400078e000c */
[----:B------:R-:W-:-:S07]  /*5eb0*/  IMAD.MOV.U32 R6, RZ, RZ, R13 ;  /* 0x000000ffff067224 */ /* 0x000fce00078e000d */
.L_x_119:
[----:B------:R-:W0:Y:S01]  /*5ec0*/  S2R R11, SR_CgaCtaId ;  /* 0x00000000000b7919 */ /* 0x000e220000008800 */
[----:B------:R-:W-:-:S04]  /*5ed0*/  MOV R10, 0x400 ;  /* 0x00000400000a7802 */ /* 0x000fc80000000f00 */
[----:B0-----:R-:W-:Y:S02]  /*5ee0*/  LEA R23, R11, R10, 0x18 ;  /* 0x0000000a0b177211 */ /* 0x001fe400078ec0ff */
[----:B------:R-:W-:Y:S01]  /*5ef0*/  SHF.L.U32 R10, R4, 0x1f, RZ ;  /* 0x0000001f040a7819 */ /* 0x000fe200000006ff */
[----:B------:R-:W0:Y:S02]  /*5f00*/  @!P2 LDC R11, c[0x0][0x500] ;  /* 0x00014000ff0bab82 */ /* 0x000e240000000800 */
[----:B------:R-:W-:-:S04]  /*5f10*/  IMAD R21, R6, 0x8, R23 ;  /* 0x0000000806157824 */ /* 0x000fc800078e0217 */
[----:B------:R-:W1:Y:S02]  /*5f20*/  SYNCS.PHASECHK.TRANS64.TRYWAIT P1, [R21+URZ+0x38], R10 ;  /* 0x0000380a150075a7 */ /* 0x000e64000802017f */
[----:B-1----:R-:W-:Y:S05]  /*5f30*/  @!P1 BRA `(.L_x_116) ;  /* 0x0000001000609947 */ /* 0x002fea0003800000 */
.L_x_141:
[----:B-1----:R-:W-:Y:S01]  /*5f40*/  PRMT R10, R14, 0x9910, RZ ;  /* 0x000099100e0a7816 */ /* 0x002fe200000000ff */
[----:B0-----:R0:W-:Y:S03]  /*5f50*/  @!P2 SYNCS.ARRIVE.TRANS64 RZ, [R21+URZ], R11 ;  /* 0x0000000b15ffa9a7 */ /* 0x0011e6000800003f */
[----:B------:R-:W-:-:S13]  /*5f60*/  ISETP.NE.AND P1, PT, R10, 0x2, PT ;  /* 0x000000020a00780c */ /* 0x000fda0003f25270 */
[----:B0-----:R-:W-:Y:S05]  /*5f70*/  @P1 BRA `(.L_x_117) ;  /* 0x0000000000041947 */ /* 0x001fea0003800000 */
[----:B------:R-:W-:Y:S01]  /*5f80*/  BPT.TRAP 0x1 ;  /* 0x000000040000795c */ /* 0x000fe20000300000 */
.L_x_117:
[----:B------:R-:W-:Y:S05]  /*5f90*/  @P0 BRA `(.L_x_118) ;  /* 0x0000000000040947 */ /* 0x000fea0003800000 */
[----:B------:R-:W-:Y:S01]  /*5fa0*/  BPT.TRAP 0x1 ;  /* 0x000000040000795c */ /* 0x000fe20000300000 */
.L_x_118:
[----:B------:R-:W-:Y:S01]  /*5fb0*/  IMAD.SHL.U32 R10, R6, 0x4000, RZ ;  /* 0x00004000060a7824 */ /* 0x000fe200078e00ff */
[----:B------:R-:W-:Y:S01]  /*5fc0*/  R2UR UR34, R20 ;  /* 0x00000000142272ca */ /* 0x000fe200000e0000 */
[----:B------:R-:W-:Y:S01]  /*5fd0*/  VIADD R22, R22, 0xffffffff ;  /* 0xffffffff16167836 */ /* 0x000fe20000000000 */
[----:B------:R-:W-:Y:S01]  /*5fe0*/  R2UR UR33, R21 ;  /* 0x00000000152172ca */ /* 0x000fe200000e0000 */
[----:B------:R-:W-:Y:S01]  /*5ff0*/  IMAD.IADD R11, R23, 0x1, R10 ;  /* 0x00000001170b7824 */ /* 0x000fe200078e020a */
[----:B------:R-:W-:Y:S01]  /*6000*/  LOP3.LUT R10, R10, 0x1000, R15, 0xf8, !PT ;  /* 0x000010000a0a7812 */ /* 0x000fe200078ef80f */
[----:B------:R-:W-:Y:S01]  /*6010*/  UIADD3 UR6, UP0, UR22, 0xf0, URZ ;  /* 0x000000f016067890 */ /* 0x000fe2000ff1e03f */
[----:B------:R-:W-:Y:S01]  /*6020*/  R2UR UR36, R5 ;  /* 0x00000000052472ca */ /* 0x000fe200000e0000 */
[----:B------:R-:W-:Y:S01]  /*6030*/  UIADD3 UR30, UP1, UR22, 0x1f0, URZ ;  /* 0x000001f0161e7890 */ /* 0x000fe2000ff3e03f */
[----:B------:R-:W-:Y:S01]  /*6040*/  R2UR UR24, R11 ;  /* 0x000000000b1872ca */ /* 0x000fe200000e0000 */
[----:B------:R-:W-:Y:S01]  /*6050*/  IMAD.IADD R10, R23, 0x1, R10 ;  /* 0x00000001170a7824 */ /* 0x000fe200078e020a */
[----:B------:R-:W-:Y:S01]  /*6060*/  R2UR UR35, R18 ;  /* 0x00000000122372ca */ /* 0x000fe200000e0000 */
[----:B------:R-:W-:Y:S01]  /*6070*/  UIADD3.X UR7, URZ, UR23, URZ, UP0, !UPT ;  /* 0x000000173f077290 */ /* 0x000fe200087fe43f */
[----:B------:R-:W-:Y:S01]  /*6080*/  R2UR UR19, R19 ;  /* 0x00000000131372ca */ /* 0x000fe200000e0000 */
[----:B------:R-:W-:Y:S01]  /*6090*/  UIADD3 UR26, UR34, 0x80, URZ ;  /* 0x00000080221a7890 */ /* 0x000fe2000fffe03f */
[----:B------:R-:W-:Y:S01]  /*60a0*/  R2UR UR8, R10 ;  /* 0x000000000a0872ca */ /* 0x000fe200000e0000 */
[----:B------:R-:W-:Y:S01]  /*60b0*/  UIADD3.X UR31, URZ, UR23, URZ, UP1, !UPT ;  /* 0x000000173f1f7290 */ /* 0x000fe20008ffe43f */
[----:B------:R-:W-:Y:S01]  /*60c0*/  ISETP.GT.AND P3, PT, R22, 0x1, PT ;  /* 0x000000011600780c */ /* 0x000fe20003f64270 */
[----:B------:R-:W-:Y:S01]  /*60d0*/  VIADD R6, R6, 0x1 ;  /* 0x0000000106067836 */ /* 0x000fe20000000000 */
[----:B------:R-:W-:Y:S01]  /*60e0*/  UMOV UR14, 0x0 ;  /* 0x00000000000e7882 */ /* 0x000fe20000000000 */
[----:B------:R-:W-:Y:S01]  /*60f0*/  UMOV UR15, 0x10000000 ;  /* 0x10000000000f7882 */ /* 0x000fe20000000000 */
[----:B------:R-:W-:Y:S01]  /*6100*/  UMOV UR25, UR33 ;  /* 0x0000002100197c82 */ /* 0x000fe20008000000 */
[----:B------:R-:W-:Y:S01]  /*6110*/  UIADD3 UR32, UR24, 0x180, URZ ;  /* 0x0000018018207890 */ /* 0x000fe2000fffe03f */
[----:B------:R-:W-:Y:S01]  /*6120*/  ISETP.NE.AND P1, PT, R6, 0x7, PT ;  /* 0x000000070600780c */ /* 0x000fe20003f25270 */
[----:B------:R-:W-:Y:S01]  /*6130*/  UIADD3 UR24, UR24, 0x2180, URZ ;  /* 0x0000218018187890 */ /* 0x000fe2000fffe03f */
[----:B------:R-:W-:Y:S01]  /*6140*/  VIADD R20, R20, 0x100 ;  /* 0x0000010014147836 */ /* 0x000fe20000000000 */
[----:B------:R-:W-:Y:S01]  /*6150*/  UMOV UR28, UR36 ;  /* 0x00000024001c7c82 */ /* 0x000fe20008000000 */
[----:B------:R-:W-:Y:S01]  /*6160*/  UMOV UR27, UR35 ;  /* 0x00000023001b7c82 */ /* 0x000fe20008000000 */
[----:B------:R-:W-:Y:S01]  /*6170*/  UIADD3 UR16, UR8, 0x1c180, URZ ;  /* 0x0001c18008107890 */ /* 0x000fe2000fffe03f */
[----:B------:R-:W-:Y:S01]  /*6180*/  SEL R11, RZ, 0x1, P1 ;  /* 0x00000001ff0b7807 */ /* 0x000fe20000800000 */
[----:B------:R-:W-:Y:S01]  /*6190*/  UIADD3 UR8, UR8, 0x1e180, URZ ;  /* 0x0001e18008087890 */ /* 0x000fe2000fffe03f */
[----:B------:R0:W-:Y:S01]  /*61a0*/  UTMALDG.3D [UR32], [UR6], desc[UR14] ;  /* 0x00000e20060075b4 */ /* 0x0001e20008011000 */
[----:B------:R-:W-:Y:S01]  /*61b0*/  UMOV UR37, 0x30000 ;  /* 0x0003000000257882 */ /* 0x000fe20000000000 */
[----:B------:R-:W-:Y:S01]  /*61c0*/  UMOV UR17, UR33 ;  /* 0x0000002100117c82 */ /* 0x000fe20008000000 */
[----:B------:R-:W-:Y:S01]  /*61d0*/  UMOV UR18, UR34 ;  /* 0x0000002200127c82 */ /* 0x000fe20008000000 */
[----:B------:R-:W-:Y:S01]  /*61e0*/  UMOV UR20, UR36 ;  /* 0x0000002400147c82 */ /* 0x000fe20008000000 */
[----:B------:R-:W-:Y:S01]  /*61f0*/  UMOV UR9, UR33 ;  /* 0x0000002100097c82 */ /* 0x000fe20008000000 */
[----:B------:R-:W-:Y:S01]  /*6200*/  UMOV UR11, UR19 ;  /* 0x00000013000b7c82 */ /* 0x000fe20008000000 */
[----:B------:R-:W-:Y:S01]  /*6210*/  UMOV UR12, UR36 ;  /* 0x00000024000c7c82 */ /* 0x000fe20008000000 */
[----:B------:R0:W-:Y:S01]  /*6220*/  UTMALDG.3D [UR24], [UR6], desc[UR14] ;  /* 0x00000e18060075b4 */ /* 0x0001e20008011000 */
[----:B------:R-:W-:Y:S01]  /*6230*/  UMOV UR10, UR26 ;  /* 0x0000001a000a7c82 */ /* 0x000fe20008000000 */
[----:B------:R-:W-:-:S02]  /*6240*/  LOP3.LUT R4, R4, R11, RZ, 0x3c, !PT ;  /* 0x0000000b04047212 */ /* 0x000fc400078e3cff */
[----:B------:R-:W-:Y:S01]  /*6250*/  SEL R6, R6, RZ, P1 ;  /* 0x000000ff06067207 */ /* 0x000fe20000800000 */
[----:B------:R0:W-:Y:S01]  /*6260*/  UTMALDG.3D.MULTICAST [UR16], [UR30], UR37, desc[UR14] ;  /* 0x00000e101e0073b4 */ /* 0x0001e20008011825 */
[----:B------:R0:W-:Y:S02]  /*6270*/  UTMALDG.3D.MULTICAST [UR8], [UR30], UR37, desc[UR14] ;  /* 0x00000e081e0073b4 */ /* 0x0001e40008011825 */
[----:B0-----:R-:W-:Y:S05]  /*6280*/  @P3 BRA `(.L_x_119) ;  /* 0xfffffffc000c3947 */ /* 0x001fea000383ffff */
.L_x_115:
[----:B------:R-:W-:Y:S05]  /*6290*/  BSYNC B1 ;  /* 0x0000000000017941 */ /* 0x000fea0003800000 */
.L_x_114:
[----:B------:R-:W-:Y:S01]  /*62a0*/  LOP3.LUT P5, RZ, R16, 0xff, RZ, 0xc0, !PT ;  /* 0x000000ff10ff7812 */ /* 0x000fe200078ac0ff */
[----:B------:R-:W-:Y:S01]  /*62b0*/  VIADD R6, R13, UR13 ;  /* 0x0000000d0d067c36 */ /* 0x000fe20008000000 */
[----:B------:R-:W-:Y:S02]  /*62c0*/  UISETP.GE.U32.AND UP0, UPT, UR13, 0x7, UPT ;  /* 0x000000070d00788c */ /* 0x000fe4000bf06070 */
[----:B------:R-:W-:Y:S01]  /*62d0*/  IMAD.U32 R13, RZ, RZ, UR13 ;  /* 0x0000000dff0d7e24 */ /* 0x000fe2000f8e00ff */
[----:B------:R-:W-:Y:S01]  /*62e0*/  ULDC.64 UR6, c[0x0][0x650] ;  /* 0x0001940000067ab9 */ /* 0x000fe20000000a00 */
[C---:B------:R-:W-:Y:S01]  /*62f0*/  IMAD.WIDE.U32 R4, R6.reuse, 0x24924925, RZ ;  /* 0x2492492506047825 */ /* 0x040fe200078e00ff */
[C---:B------:R-:W-:Y:S01]  /*6300*/  ISETP.GT.U32.AND P1, PT, R6.reuse, 0x6, PT ;  /* 0x000000060600780c */ /* 0x040fe20003f24070 */
[----:B------:R-:W-:Y:S01]  /*6310*/  BSSY B1, `(.L_x_120) ;  /* 0x000006c000017945 */ /* 0x000fe20003800000 */
[----:B------:R-:W-:Y:S01]  /*6320*/  PLOP3.LUT P3, PT, PT, PT, UP0, 0x80, 0x0 ;  /* 0x000000000000781c */ /* 0x000fe20003f6f008 */
[----:B------:R-:W-:Y:S01]  /*6330*/  IMAD.IADD R4, R6, 0x1, -R5 ;  /* 0x0000000106047824 */ /* 0x000fe200078e0a05 */
[----:B------:R-:W-:-:S02]  /*6340*/  ISETP.LT.U32.AND P1, PT, R13, 0x7, P1 ;  /* 0x000000070d00780c */ /* 0x000fc40000f21070 */
[----:B------:R-:W-:Y:S01]  /*6350*/  PRMT R16, RZ, 0x7610, R16 ;  /* 0x00007610ff107816 */ /* 0x000fe20000000010 */
[----:B------:R-:W0:Y:S01]  /*6360*/  @P5 S2R R11, SR_CgaCtaId ;  /* 0x00000000000b5919 */ /* 0x000e220000008800 */
[----:B------:R-:W-:Y:S02]  /*6370*/  @P5 MOV R10, 0x400 ;  /* 0x00000400000a5802 */ /* 0x000fe40000000f00 */
[----:B------:R-:W-:Y:S01]  /*6380*/  LEA.HI R4, R4, R5, RZ, 0x1f ;  /* 0x0000000504047211 */ /* 0x000fe200078ff8ff */
[----:B------:R-:W-:-:S03]  /*6390*/  IMAD.MOV.U32 R5, RZ, RZ, -0x1 ;  /* 0xffffffffff057424 */ /* 0x000fc600078e00ff */
[----:B------:R-:W-:Y:S01]  /*63a0*/  SHF.R.U32.HI R13, RZ, 0x2, R4 ;  /* 0x00000002ff0d7819 */ /* 0x000fe20000011604 */
[----:B------:R-:W-:Y:S01]  /*63b0*/  IMAD.MOV.U32 R4, RZ, RZ, -0x1 ;  /* 0xffffffffff047424 */ /* 0x000fe200078e00ff */
[----:B0-----:R-:W-:Y:S02]  /*63c0*/  @P5 LEA R10, R11, R10, 0x18 ;  /* 0x0000000a0b0a5211 */ /* 0x001fe400078ec0ff */
[----:B------:R-:W-:Y:S02]  /*63d0*/  SEL R11, RZ, 0x1, !P1 ;  /* 0x00000001ff0b7807 */ /* 0x000fe40004800000 */
[----:B------:R-:W-:Y:S01]  /*63e0*/  IADD3 R2, P1, R2, R8, RZ ;  /* 0x0000000802027210 */ /* 0x000fe20007f3e0ff */
[----:B------:R0:W-:Y:S01]  /*63f0*/  @P5 SYNCS.ARRIVE.TRANS64.A1T0 RZ, [R10+URZ+0xa8], RZ ;  /* 0x0000a8ff0aff59a7 */ /* 0x0001e2000810003f */
[----:B------:R-:W-:-:S03]  /*6400*/  LOP3.LUT R12, R12, R11, RZ, 0x3c, !PT ;  /* 0x0000000b0c0c7212 */ /* 0x000fc600078e3cff */
[----:B------:R-:W-:Y:S01]  /*6410*/  IMAD.X R3, R3, 0x1, R0, P1 ;  /* 0x0000000103037824 */ /* 0x000fe200008e0600 */
[----:B------:R-:W-:Y:S02]  /*6420*/  ISETP.GE.U32.AND P1, PT, R2, UR6, PT ;  /* 0x0000000602007c0c */ /* 0x000fe4000bf26070 */
[----:B------:R-:W-:Y:S01]  /*6430*/  @P3 LOP3.LUT R12, R12, 0x1, R13, 0x78, !PT ;  /* 0x000000010c0c3812 */ /* 0x000fe200078e780d */
[----:B------:R-:W-:Y:S01]  /*6440*/  IMAD R13, R13, -0x7, R6 ;  /* 0xfffffff90d0d7824 */ /* 0x000fe200078e0206 */
[----:B------:R-:W-:Y:S01]  /*6450*/  ISETP.GE.U32.AND.EX P1, PT, R3, UR7, PT, P1 ;  /* 0x0000000703007c0c */ /* 0x000fe2000bf26110 */
[----:B------:R-:W-:Y:S01]  /*6460*/  IMAD.MOV.U32 R6, RZ, RZ, -0x1 ;  /* 0xffffffffff067424 */ /* 0x000fe200078e00ff */
[----:B0-----:R-:W-:-:S11]  /*6470*/  PRMT R10, RZ, 0x7610, R10 ;  /* 0x00007610ff0a7816 */ /* 0x001fd6000000000a */
[----:B------:R-:W-:Y:S05]  /*6480*/  @P1 BRA `(.L_x_121) ;  /* 0x0000000400501947 */ /* 0x000fea0003800000 */
[----:B------:R-:W0:Y:S01]  /*6490*/  S2R R6, SR_CTAID.X ;  /* 0x0000000000067919 */ /* 0x000e220000002500 */
[----:B------:R-:W-:Y:S01]  /*64a0*/  ULDC.64 UR6, c[0x0][0x628] ;  /* 0x00018a0000067ab9 */ /* 0x000fe20000000a00 */
[----:B------:R-:W-:Y:S01]  /*64b0*/  ULDC UR9, c[0x0][0x630] ;  /* 0x00018c0000097ab9 */ /* 0x000fe20000000800 */
[----:B------:R-:W-:Y:S01]  /*64c0*/  ISETP.NE.U32.AND P1, PT, RZ, UR6, PT ;  /* 0x00000006ff007c0c */ /* 0x000fe2000bf25070 */
[----:B------:R-:W1:Y:S01]  /*64d0*/  S2R R19, SR_CTAID.Y ;  /* 0x0000000000137919 */ /* 0x000e620000002600 */
[----:B------:R-:W-:Y:S01]  /*64e0*/  ULDC UR10, c[0x0][0x150] ;  /* 0x00005400000a7ab9 */ /* 0x000fe20000000800 */
[----:B------:R-:W-:Y:S01]  /*64f0*/  IMAD.MOV.U32 R4, RZ, RZ, R2 ;  /* 0x000000ffff047224 */ /* 0x000fe200078e0002 */
[----:B------:R-:W-:Y:S01]  /*6500*/  ISETP.NE.AND.EX P1, PT, RZ, UR7, PT, P1 ;  /* 0x00000007ff007c0c */ /* 0x000fe2000bf25310 */
[----:B------:R-:W-:Y:S01]  /*6510*/  IMAD.MOV.U32 R5, RZ, RZ, R3 ;  /* 0x000000ffff057224 */ /* 0x000fe200078e0003 */
[----:B0-----:R-:W-:-:S11]  /*6520*/  I2FP.F32.U32 R20, R6 ;  /* 0x0000000600147245 */ /* 0x001fd60000201000 */
[----:B------:R-:W-:Y:S05]  /*6530*/  @!P1 BRA `(.L_x_122) ;  /* 0x0000000000289947 */ /* 0x000fea0003800000 */
[----:B------:R-:W-:Y:S02]  /*6540*/  ULDC UR8, c[0x0][0x634] ;  /* 0x00018d0000087ab9 */ /* 0x000fe40000000800 */
[----:B------:R-:W-:-:S05]  /*6550*/  IADD3 R5, P1, R2, UR8, RZ ;  /* 0x0000000802057c10 */ /* 0x000fca000ff3e0ff */
[----:B------:R-:W-:-:S04]  /*6560*/  IMAD.X R21, RZ, RZ, R3, P1 ;  /* 0x000000ffff157224 */ /* 0x000fc800008e0603 */
[----:B------:R-:W-:-:S04]  /*6570*/  IMAD.WIDE.U32 R10, R21, UR6, RZ ;  /* 0x00000006150a7c25 */ /* 0x000fc8000f8e00ff */
[----:B------:R-:W-:-:S04]  /*6580*/  IMAD.WIDE.U32 R10, P1, R5, UR7, R10 ;  /* 0x00000007050a7c25 */ /* 0x000fc8000f82000a */
[----:B------:R-:W-:-:S04]  /*6590*/  IMAD.WIDE.U32 R4, R5, UR6, RZ ;  /* 0x0000000605047c25 */ /* 0x000fc8000f8e00ff */
[----:B------:R-:W-:Y:S01]  /*65a0*/  IMAD.MOV.U32 R4, RZ, RZ, R11 ;  /* 0x000000ffff047224 */ /* 0x000fe200078e000b */
[----:B------:R-:W-:Y:S01]  /*65b0*/  IADD3 RZ, P3, R5, R10, RZ ;  /* 0x0000000a05ff7210 */ /* 0x000fe20007f7e0ff */
[----:B------:R-:W-:-:S04]  /*65c0*/  IMAD.X R5, RZ, RZ, RZ, P1 ;  /* 0x000000ffff057224 */ /* 0x000fc800008e06ff */
[----:B------:R-:W-:-:S08]  /*65d0*/  IMAD.WIDE.U32.X R4, R21, UR7, R4, P3 ;  /* 0x0000000715047c25 */ /* 0x000fd000098e0404 */
.L_x_122:
[--C-:B------:R-:W-:Y:S01]  /*65e0*/  SHF.R.U64 R18, R4, UR9, R5.reuse ;  /* 0x0000000904127c19 */ /* 0x100fe20008001205 */
[----:B------:R-:W-:Y:S01]  /*65f0*/  FMUL R20, R20, UR10 ;  /* 0x0000000a14147c20 */ /* 0x000fe20008400000 */
[----:B------:R-:W0:Y:S01]  /*6600*/  LDC R21, c[0x0][0x144] ;  /* 0x00005100ff157b82 */ /* 0x000e220000000800 */
[----:B-1----:R-:W-:Y:S01]  /*6610*/  I2FP.F32.U32 R10, R19 ;  /* 0x00000013000a7245 */ /* 0x002fe20000201000 */
[----:B------:R-:W-:Y:S01]  /*6620*/  ULDC UR8, c[0x0][0x154] ;  /* 0x0000550000087ab9 */ /* 0x000fe20000000800 */
[----:B------:R-:W-:Y:S01]  /*6630*/  SHF.R.U32.HI R4, RZ, UR9, R5 ;  /* 0x00000009ff047c19 */ /* 0x000fe20008011605 */
[----:B------:R-:W-:Y:S01]  /*6640*/  ULDC.64 UR6, c[0x0][0x620] ;  /* 0x0001880000067ab9 */ /* 0x000fe20000000a00 */
[----:B------:R-:W-:Y:S01]  /*6650*/  IADD3 R5, P1, RZ, -R18, RZ ;  /* 0x80000012ff057210 */ /* 0x000fe20007f3e0ff */
[----:B------:R-:W1:Y:S01]  /*6660*/  F2I.U32.TRUNC.NTZ R20, R20 ;  /* 0x0000001400147305 */ /* 0x000e62000020f000 */
[----:B------:R-:W-:Y:S01]  /*6670*/  FMUL R10, R10, UR8 ;  /* 0x000000080a0a7c20 */ /* 0x000fe20008400000 */
[----:B------:R-:W2:Y:S01]  /*6680*/  LDC R22, c[0x0][0x148] ;  /* 0x00005200ff167b82 */ /* 0x000ea20000000800 */
[----:B------:R-:W-:Y:S01]  /*6690*/  ULDC.64 UR8, c[0x0][0x640] ;  /* 0x0001900000087ab9 */ /* 0x000fe20000000a00 */
[----:B------:R-:W-:Y:S01]  /*66a0*/  IMAD.X R4, RZ, RZ, ~R4, P1 ;  /* 0x000000ffff047224 */ /* 0x000fe200008e0e04 */
[----:B------:R-:W-:-:S03]  /*66b0*/  ISETP.NE.U32.AND P1, PT, RZ, UR8, PT ;  /* 0x00000008ff007c0c */ /* 0x000fc6000bf25070 */
[----:B------:R-:W-:Y:S01]  /*66c0*/  IMAD R4, R4, UR6, RZ ;  /* 0x0000000604047c24 */ /* 0x000fe2000f8e02ff */
[----:B------:R-:W3:Y:S01]  /*66d0*/  F2I.U32.TRUNC.NTZ R10, R10 ;  /* 0x0000000a000a7305 */ /* 0x000ee2000020f000 */
[----:B------:R-:W-:Y:S02]  /*66e0*/  ISETP.NE.AND.EX P1, PT, RZ, UR9, PT, P1 ;  /* 0x00000009ff007c0c */ /* 0x000fe4000bf25310 */
[C---:B------:R-:W-:Y:S02]  /*66f0*/  IMAD R11, R5.reuse, UR7, R4 ;  /* 0x00000007050b7c24 */ /* 0x040fe4000f8e0204 */
[----:B------:R-:W-:Y:S01]  /*6700*/  IMAD.WIDE.U32 R4, R5, UR6, R2 ;  /* 0x0000000605047c25 */ /* 0x000fe2000f8e0002 */
[----:B------:R-:W-:-:S03]  /*6710*/  ULDC UR6, c[0x0][0x618] ;  /* 0x0001860000067ab9 */ /* 0x000fc60000000800 */
[----:B-1----:R-:W-:Y:S02]  /*6720*/  IMAD.MOV R20, RZ, RZ, -R20 ;  /* 0x000000ffff147224 */ /* 0x002fe400078e0a14 */
[----:B------:R-:W-:Y:S02]  /*6730*/  IMAD.IADD R5, R5, 0x1, R11 ;  /* 0x0000000105057824 */ /* 0x000fe400078e020b */
[----:B0-----:R-:W-:-:S03]  /*6740*/  IMAD R6, R21, R20, R6 ;  /* 0x0000001415067224 */ /* 0x001fc600078e0206 */
[--C-:B------:R-:W-:Y:S01]  /*6750*/  SHF.R.U64 R20, R4, UR6, R5.reuse ;  /* 0x0000000604147c19 */ /* 0x100fe20008001205 */
[----:B---3--:R-:W-:Y:S01]  /*6760*/  IMAD.MOV R4, RZ, RZ, -R10 ;  /* 0x000000ffff047224 */ /* 0x008fe200078e0a0a */
[----:B------:R-:W-:Y:S01]  /*6770*/  SHF.R.U32.HI R5, RZ, UR6, R5 ;  /* 0x00000006ff057c19 */ /* 0x000fe20008011605 */
[----:B------:R-:W-:Y:S02]  /*6780*/  ULDC UR6, c[0x0][0x608] ;  /* 0x0001820000067ab9 */ /* 0x000fe40000000800 */
[----:B--2---:R-:W-:Y:S01]  /*6790*/  @P4 IMAD R6, R22, R4, R19 ;  /* 0x0000000416064224 */ /* 0x004fe200078e0213 */
[--C-:B------:R-:W-:Y:S02]  /*67a0*/  SHF.R.U64 R22, R20, UR6, R5.reuse ;  /* 0x0000000614167c19 */ /* 0x100fe40008001205 */
[----:B------:R-:W-:Y:S01]  /*67b0*/  SHF.R.U32.HI R5, RZ, UR6, R5 ;  /* 0x00000006ff057c19 */ /* 0x000fe20008011605 */
[----:B------:R-:W-:-:S03]  /*67c0*/  ULDC UR6, c[0x0][0x658] ;  /* 0x0001960000067ab9 */ /* 0x000fc60000000800 */
[--C-:B------:R-:W-:Y:S02]  /*67d0*/  SHF.R.U64 R19, R22, UR6, R5.reuse ;  /* 0x0000000616137c19 */ /* 0x100fe40008001205 */
[----:B------:R-:W-:-:S03]  /*67e0*/  SHF.R.U32.HI R21, RZ, UR6, R5 ;  /* 0x00000006ff157c19 */ /* 0x000fc60008011605 */
[----:B------:R-:W-:Y:S02]  /*67f0*/  IMAD.MOV.U32 R10, RZ, RZ, R19 ;  /* 0x000000ffff0a7224 */ /* 0x000fe400078e0013 */
[----:B------:R-:W-:Y:S01]  /*6800*/  IMAD.MOV.U32 R5, RZ, RZ, R21 ;  /* 0x000000ffff057224 */ /* 0x000fe200078e0015 */
[----:B------:R-:W-:Y:S06]  /*6810*/  @!P1 BRA `(.L_x_123) ;  /* 0x00000000002c9947 */ /* 0x000fec0003800000 */
        /* <DEDUP_REMOVED lines=9> */
[----:B------:R-:W-:-:S04]  /*68b0*/  IMAD.WIDE.U32.X R4, R21, UR9, R4, P3 ;  /* 0x0000000915047c25 */ /* 0x000fc800098e0404 */
[----:B------:R-:W-:-:S07]  /*68c0*/  IMAD.MOV.U32 R10, RZ, RZ, R4 ;  /* 0x000000ffff0a7224 */ /* 0x000fce00078e0004 */
.L_x_123:
[----:B------:R-:W-:Y:S01]  /*68d0*/  ULDC UR6, c[0x0][0x648] ;  /* 0x0001920000067ab9 */ /* 0x000fe20000000800 */
[----:B------:R-:W-:Y:S01]  /*68e0*/  LOP3.LUT R4, R22, UR21, RZ, 0xc0, !PT ;  /* 0x0000001516047c12 */ /* 0x000fe2000f8ec0ff */
[----:B------:R-:W-:Y:S01]  /*68f0*/  ULDC UR7, c[0x0][0x610] ;  /* 0x0001840000077ab9 */ /* 0x000fe20000000800 */
[----:B------:R-:W-:Y:S01]  /*6900*/  SHF.R.U64 R5, R10, UR6, R5 ;  /* 0x000000060a057c19 */ /* 0x000fe20008001205 */
[----:B------:R-:W-:Y:S01]  /*6910*/  ULDC UR6, c[0x0][0x638] ;  /* 0x00018e0000067ab9 */ /* 0x000fe20000000800 */
[----:B------:R-:W-:-:S03]  /*6920*/  LOP3.LUT R20, R20, UR4, RZ, 0xc0, !PT ;  /* 0x0000000414147c12 */ /* 0x000fc6000f8ec0ff */
[----:B------:R-:W-:Y:S02]  /*6930*/  IMAD.MOV R10, RZ, RZ, -R5 ;  /* 0x000000ffff0a7224 */ /* 0x000fe400078e0a05 */
[----:B------:R-:W-:Y:S02]  /*6940*/  IMAD R5, R5, UR5, R4 ;  /* 0x0000000505057c24 */ /* 0x000fe4000f8e0204 */
[----:B------:R-:W-:Y:S01]  /*6950*/  IMAD R19, R10, UR6, R19 ;  /* 0x000000060a137c24 */ /* 0x000fe2000f8e0213 */
[----:B------:R-:W-:Y:S01]  /*6960*/  ULDC UR6, c[0x0][0x600] ;  /* 0x0001800000067ab9 */ /* 0x000fe20000000800 */
[----:B------:R-:W-:Y:S02]  /*6970*/  IMAD R6, R5, UR7, R6 ;  /* 0x0000000705067c24 */ /* 0x000fe4000f8e0206 */
[----:B------:R-:W-:Y:S02]  /*6980*/  IMAD R19, R19, UR6, R20 ;  /* 0x0000000613137c24 */ /* 0x000fe4000f8e0214 */
[----:B------:R-:W-:-:S02]  /*6990*/  IMAD.MOV.U32 R10, RZ, RZ, 0x1 ;  /* 0x00000001ff0a7424 */ /* 0x000fc400078e00ff */
[----:B------:R-:W-:Y:S01]  /*69a0*/  IMAD.MOV.U32 R5, RZ, RZ, R18 ;  /* 0x000000ffff057224 */ /* 0x000fe200078e0012 */
[----:B------:R-:W-:Y:S02]  /*69b0*/  SEL R4, R19, R6, !P4 ;  /* 0x0000000613047207 */ /* 0x000fe40006000000 */
[----:B------:R-:W-:-:S07]  /*69c0*/  SEL R6, R6, R19, !P4 ;  /* 0x0000001306067207 */ /* 0x000fce0006000000 */
.L_x_121:
[----:B------:R-:W-:Y:S05]  /*69d0*/  BSYNC B1 ;  /* 0x0000000000017941 */ /* 0x000fea0003800000 */
.L_x_120:
[----:B------:R-:W-:-:S13]  /*69e0*/  LOP3.LUT P1, RZ, R10, 0xff, RZ, 0xc0, !PT ;  /* 0x000000ff0aff7812 */ /* 0x000fda000782c0ff */
[----:B------:R-:W-:Y:S05]  /*69f0*/  @P1 BRA `(.L_x_124) ;  /* 0xfffffff000fc1947 */ /* 0x000fea000383ffff */
[----:B------:R-:W-:Y:S05]  /*6a00*/  BSYNC B0 ;  /* 0x0000000000007941 */ /* 0x000fea0003800000 */
.L_x_112:
[----:B------:R-:W-:-:S03]  /*6a10*/  UMOV UR6, 0xffffffff ;  /* 0xffffffff00067882 */ /* 0x000fc60000000000 */
[----:B------:R-:W-:Y:S05]  /*6a20*/  BRA.DIV UR6, `(.L_x_125) ;  /* 0x0000000606b87947 */ /* 0x000fea000b800000 */
[----:B------:R-:W-:-:S13]  /*6a30*/  ELECT P0, URZ, PT ;  /* 0x00000000003f782f */ /* 0x000fda0003800000 */
.L_x_144:
[----:B------:R-:W-:Y:S04]  /*6a40*/  BSSY B0, `(.L_x_126) ;  /* 0x0000046000007945 */ /* 0x000fe80003800000 */
[----:B------:R-:W-:Y:S05]  /*6a50*/  @!P0 BRA `(.L_x_127) ;  /* 0x0000000400108947 */ /* 0x000fea0003800000 */
[----:B------:R-:W-:-:S04]  /*6a60*/  LOP3.LUT R7, R7, 0x2, RZ, 0xfc, !PT ;  /* 0x0000000207077812 */ /* 0x000fc800078efcff */
[----:B------:R-:W-:-:S13]  /*6a70*/  ISETP.NE.AND P0, PT, R7, 0x3, PT ;  /* 0x000000030700780c */ /* 0x000fda0003f05270 */
[----:B------:R-:W-:Y:S05]  /*6a80*/  @!P0 BRA `(.L_x_128) ;  /* 0x0000000000048947 */ /* 0x000fea0003800000 */
[----:B------:R-:W-:Y:S01]  /*6a90*/  BPT.TRAP 0x1 ;  /* 0x000000040000795c */ /* 0x000fe20000300000 */
.L_x_128:
[----:B------:R-:W0:Y:S01]  /*6aa0*/  S2R R3, SR_CgaCtaId ;  /* 0x0000000000037919 */ /* 0x000e220000008800 */
[----:B------:R-:W-:Y:S02]  /*6ab0*/  MOV R0, 0x400 ;  /* 0x0000040000007802 */ /* 0x000fe40000000f00 */
[----:B------:R-:W-:Y:S02]  /*6ac0*/  SHF.L.U32 R2, R12, 0x1f, RZ ;  /* 0x0000001f0c027819 */ /* 0x000fe400000006ff */
[----:B0-----:R-:W-:-:S05]  /*6ad0*/  LEA R0, R3, R0, 0x18 ;  /* 0x0000000003007211 */ /* 0x001fca00078ec0ff */
[----:B------:R-:W-:-:S04]  /*6ae0*/  VIADD R0, R0, 0x38 ;  /* 0x0000003800007836 */ /* 0x000fc80000000000 */
[C---:B------:R-:W-:Y:S02]  /*6af0*/  IMAD R5, R13.reuse, 0x8, R0 ;  /* 0x000000080d057824 */ /* 0x040fe400078e0200 */
[----:B------:R-:W-:Y:S02]  /*6b00*/  VIADD R13, R13, 0x1 ;  /* 0x000000010d0d7836 */ /* 0x000fe40000000000 */
[----:B------:R-:W0:Y:S03]  /*6b10*/  SYNCS.PHASECHK.TRANS64.TRYWAIT P0, [R5+URZ], R2 ;  /* 0x00000002050075a7 */ /* 0x000e26000800017f */
[----:B------:R-:W-:-:S04]  /*6b20*/  ISETP.NE.AND P1, PT, R13, 0x7, PT ;  /* 0x000000070d00780c */ /* 0x000fc80003f25270 */
[----:B------:R-:W-:Y:S02]  /*6b30*/  SEL R3, RZ, 0x1, P1 ;  /* 0x00000001ff037807 */ /* 0x000fe40000800000 */
[----:B------:R-:W-:Y:S02]  /*6b40*/  SEL R13, R13, RZ, P1 ;  /* 0x000000ff0d0d7207 */ /* 0x000fe40000800000 */
[----:B------:R-:W-:-:S03]  /*6b50*/  LOP3.LUT R12, R12, R3, RZ, 0x3c, !PT ;  /* 0x000000030c0c7212 */ /* 0x000fc600078e3cff */
[----:B------:R-:W-:Y:S01]  /*6b60*/  IMAD R7, R13, 0x8, R0 ;  /* 0x000000080d077824 */ /* 0x000fe200078e0200 */
[----:B------:R-:W-:Y:S01]  /*6b70*/  SHF.L.U32 R4, R12, 0x1f, RZ ;  /* 0x0000001f0c047819 */ /* 0x000fe200000006ff */
[----:B0-----:R-:W-:Y:S06]  /*6b80*/  @!P0 BRA `(.L_x_129) ;  /* 0x0000000400848947 */ /* 0x001fec0003800000 */
.L_x_145:
[----:B------:R-:W1:Y:S01]  /*6b90*/  SYNCS.PHASECHK.TRANS64.TRYWAIT P0, [R7+URZ], R4 ;  /* 0x00000004070075a7 */ /* 0x000e62000800017f */
[----:B0-----:R-:W-:-:S05]  /*6ba0*/  VIADD R2, R13, 0x1 ;  /* 0x000000010d027836 */ /* 0x001fca0000000000 */
[----:B------:R-:W-:-:S04]  /*6bb0*/  ISETP.NE.AND P1, PT, R2, 0x7, PT ;  /* 0x000000070200780c */ /* 0x000fc80003f25270 */
[----:B------:R-:W-:Y:S02]  /*6bc0*/  SEL R3, RZ, 0x1, P1 ;  /* 0x00000001ff037807 */ /* 0x000fe40000800000 */
[----:B------:R-:W-:Y:S02]  /*6bd0*/  SEL R9, R2, RZ, P1 ;  /* 0x000000ff02097207 */ /* 0x000fe40000800000 */
[----:B------:R-:W-:-:S03]  /*6be0*/  LOP3.LUT R12, R12, R3, RZ, 0x3c, !PT ;  /* 0x000000030c0c7212 */ /* 0x000fc600078e3cff */
[----:B------:R-:W-:Y:S01]  /*6bf0*/  IMAD R6, R9, 0x8, R0 ;  /* 0x0000000809067824 */ /* 0x000fe200078e0200 */
[----:B------:R-:W-:Y:S01]  /*6c00*/  SHF.L.U32 R5, R12, 0x1f, RZ ;  /* 0x0000001f0c057819 */ /* 0x000fe200000006ff */
[----:B-1----:R-:W-:Y:S06]  /*6c10*/  @!P0 BRA `(.L_x_130) ;  /* 0x0000000400748947 */ /* 0x002fec0003800000 */
.L_x_146:
[----:B------:R-:W1:Y:S01]  /*6c20*/  SYNCS.PHASECHK.TRANS64.TRYWAIT P0, [R6+URZ], R5 ;  /* 0x00000005060075a7 */ /* 0x000e62000800017f */
[----:B------:R-:W-:-:S05]  /*6c30*/  VIADD R2, R9, 0x1 ;  /* 0x0000000109027836 */ /* 0x000fca0000000000 */
[----:B------:R-:W-:-:S04]  /*6c40*/  ISETP.NE.AND P1, PT, R2, 0x7, PT ;  /* 0x000000070200780c */ /* 0x000fc80003f25270 */
[----:B------:R-:W-:Y:S02]  /*6c50*/  SEL R3, RZ, 0x1, P1 ;  /* 0x00000001ff037807 */ /* 0x000fe40000800000 */
[----:B0-----:R-:W-:Y:S02]  /*6c60*/  SEL R7, R2, RZ, P1 ;  /* 0x000000ff02077207 */ /* 0x001fe40000800000 */
[----:B------:R-:W-:-:S03]  /*6c70*/  LOP3.LUT R12, R12, R3, RZ, 0x3c, !PT ;  /* 0x000000030c0c7212 */ /* 0x000fc600078e3cff */
[----:B------:R-:W-:Y:S01]  /*6c80*/  IMAD R9, R7, 0x8, R0 ;  /* 0x0000000807097824 */ /* 0x000fe200078e0200 */
[----:B------:R-:W-:Y:S01]  /*6c90*/  SHF.L.U32 R4, R12, 0x1f, RZ ;  /* 0x0000001f0c047819 */ /* 0x000fe200000006ff */
[----:B-1----:R-:W-:Y:S06]  /*6ca0*/  @!P0 BRA `(.L_x_131) ;  /* 0x0000000400648947 */ /* 0x002fec0003800000 */
.L_x_147:
[----:B------:R-:W1:Y:S01]  /*6cb0*/  SYNCS.PHASECHK.TRANS64.TRYWAIT P0, [R9+URZ], R4 ;  /* 0x00000004090075a7 */ /* 0x000e62000800017f */
[----:B------:R-:W-:-:S05]  /*6cc0*/  VIADD R2, R7, 0x1 ;  /* 0x0000000107027836 */ /* 0x000fca0000000000 */
[----:B------:R-:W-:-:S04]  /*6cd0*/  ISETP.NE.AND P1, PT, R2, 0x7, PT ;  /* 0x000000070200780c */ /* 0x000fc80003f25270 */
[----:B------:R-:W-:Y:S02]  /*6ce0*/  SEL R3, RZ, 0x1, P1 ;  /* 0x00000001ff037807 */ /* 0x000fe40000800000 */
[----:B------:R-:W-:Y:S02]  /*6cf0*/  SEL R7, R2, RZ, P1 ;  /* 0x000000ff02077207 */ /* 0x000fe40000800000 */
[----:B------:R-:W-:-:S03]  /*6d00*/  LOP3.LUT R12, R12, R3, RZ, 0x3c, !PT ;  /* 0x000000030c0c7212 */ /* 0x000fc600078e3cff */
[----:B------:R-:W-:Y:S01]  /*6d10*/  IMAD R8, R7, 0x8, R0 ;  /* 0x0000000807087824 */ /* 0x000fe200078e0200 */
[----:B0-----:R-:W-:Y:S01]  /*6d20*/  SHF.L.U32 R5, R12, 0x1f, RZ ;  /* 0x0000001f0c057819 */ /* 0x001fe200000006ff */
[----:B-1----:R-:W-:Y:S06]  /*6d30*/  @!P0 BRA `(.L_x_132) ;  /* 0x0000000400548947 */ /* 0x002fec0003800000 */
.L_x_148:
[----:B------:R-:W1:Y:S01]  /*6d40*/  SYNCS.PHASECHK.TRANS64.TRYWAIT P0, [R8+URZ], R5 ;  /* 0x00000005080075a7 */ /* 0x000e62000800017f */
[----:B------:R-:W-:-:S05]  /*6d50*/  VIADD R2, R7, 0x1 ;  /* 0x0000000107027836 */ /* 0x000fca0000000000 */
[----:B------:R-:W-:-:S04]  /*6d60*/  ISETP.NE.AND P1, PT, R2, 0x7, PT ;  /* 0x000000070200780c */ /* 0x000fc80003f25270 */
[----:B------:R-:W-:Y:S02]  /*6d70*/  SEL R3, RZ, 0x1, P1 ;  /* 0x00000001ff037807 */ /* 0x000fe40000800000 */
[----:B------:R-:W-:Y:S02]  /*6d80*/  SEL R7, R2, RZ, P1 ;  /* 0x000000ff02077207 */ /* 0x000fe40000800000 */
[----:B0-----:R-:W-:-:S03]  /*6d90*/  LOP3.LUT R9, R12, R3, RZ, 0x3c, !PT ;  /* 0x000000030c097212 */ /* 0x001fc600078e3cff */
[----:B------:R-:W-:Y:S01]  /*6da0*/  IMAD R11, R7, 0x8, R0 ;  /* 0x00000008070b7824 */ /* 0x000fe200078e0200 */
[----:B------:R-:W-:Y:S01]  /*6db0*/  SHF.L.U32 R6, R9, 0x1f, RZ ;  /* 0x0000001f09067819 */ /* 0x000fe200000006ff */
[----:B-1----:R-:W-:Y:S06]  /*6dc0*/  @!P0 BRA `(.L_x_133) ;  /* 0x0000000400448947 */ /* 0x002fec0003800000 */
.L_x_149:
[----:B------:R-:W1:Y:S01]  /*6dd0*/  SYNCS.PHASECHK.TRANS64.TRYWAIT P0, [R11+URZ], R6 ;  /* 0x000000060b0075a7 */ /* 0x000e62000800017f */
[----:B------:R-:W-:-:S05]  /*6de0*/  VIADD R2, R7, 0x1 ;  /* 0x0000000107027836 */ /* 0x000fca0000000000 */
[----:B------:R-:W-:-:S04]  /*6df0*/  ISETP.NE.AND P1, PT, R2, 0x7, PT ;  /* 0x000000070200780c */ /* 0x000fc80003f25270 */
[----:B------:R-:W-:Y:S02]  /*6e00*/  SEL R4, RZ, 0x1, P1 ;  /* 0x00000001ff047807 */ /* 0x000fe40000800000 */
[----:B------:R-:W-:Y:S02]  /*6e10*/  SEL R3, R2, RZ, P1 ;  /* 0x000000ff02037207 */ /* 0x000fe40000800000 */
[----:B------:R-:W-:Y:S01]  /*6e20*/  LOP3.LUT R4, R9, R4, RZ, 0x3c, !PT ;  /* 0x0000000409047212 */ /* 0x000fe200078e3cff */
[----:B-1----:R-:W-:Y:S06]  /*6e30*/  @!P0 BRA `(.L_x_134) ;  /* 0x00000004003c8947 */ /* 0x002fec0003800000 */
.L_x_150:
[----:B------:R-:W-:Y:S01]  /*6e40*/  IMAD R3, R3, 0x8, R0 ;  /* 0x0000000803037824 */ /* 0x000fe200078e0200 */
[----:B------:R-:W-:-:S07]  /*6e50*/  SHF.L.U32 R0, R4, 0x1f, RZ ;  /* 0x0000001f04007819 */ /* 0x000fce00000006ff */
.L_x_135:
[----:B--2---:R2:W3:Y:S02]  /*6e60*/  SYNCS.PHASECHK.TRANS64.TRYWAIT P0, [R3+URZ], R0 ;  /* 0x00000000030075a7 */ /* 0x0044e4000800017f */
[----:B---3--:R-:W-:Y:S05]  /*6e70*/  @!P0 NANOSLEEP.SYNCS 0x989680 ;  /* 0x009896800000895d */ /* 0x008fea0003900000 */
[----:B------:R-:W3:Y:S02]  /*6e80*/  @!P0 SYNCS.PHASECHK.TRANS64 P0, [R3+URZ], R0 ;  /* 0x00000000030085a7 */ /* 0x000ee4000800007f */
[----:B---3--:R-:W-:Y:S05]  /*6e90*/  @!P0 BRA `(.L_x_135) ;  /* 0xfffffffc00f08947 */ /* 0x008fea000383ffff */
.L_x_127:
[----:B------:R-:W-:Y:S05]  /*6ea0*/  BSYNC B0 ;  /* 0x0000000000007941 */ /* 0x000fea0003800000 */
.L_x_126:
[----:B------:R-:W-:Y:S05]  /*6eb0*/  EXIT ;  /* 0x000000000000794d */ /* 0x000fea0003800000 */
.L_x_19:
[----:B0-----:R-:W-:-:S04]  /*6ec0*/  IMAD.U32 R17, RZ, RZ, UR15 ;  /* 0x0000000fff117e24 */ /* 0x001fc8000f8e00ff */
[----:B------:R0:W1:Y:S03]  /*6ed0*/  SYNCS.PHASECHK.TRANS64.TRYWAIT P0, [R17+URZ+-0x8], R16 ;  /* 0xfffff810110075a7 */ /* 0x000066000800017f */
[----:B-1----:R-:W-:Y:S05]  /*6ee0*/  @!P0 NANOSLEEP.SYNCS 0x989680 ;  /* 0x009896800000895d */ /* 0x002fea0003900000 */
[----:B------:R-:W1:Y:S02]  /*6ef0*/  @!P0 SYNCS.PHASECHK.TRANS64 P0, [R17+URZ+-0x8], R16 ;  /* 0xfffff810110085a7 */ /* 0x000e64000800007f */
[----:B-1----:R-:W-:Y:S05]  /*6f00*/  @!P0 BRA `(.L_x_19) ;  /* 0xfffffffc00ec8947 */ /* 0x002fea000383ffff */
[----:B------:R-:W-:Y:S05]  /*6f10*/  BRA `(.L_x_136) ;  /* 0xffffffa8001c7947 */ /* 0x000fea000383ffff */
.L_x_24:
[----:B-1----:R-:W-:-:S04]  /*6f20*/  IMAD.U32 R17, RZ, RZ, UR6 ;  /* 0x00000006ff117e24 */ /* 0x002fc8000f8e00ff */
[----:B------:R1:W4:Y:S03]  /*6f30*/  SYNCS.PHASECHK.TRANS64.TRYWAIT P0, [R17+URZ], R16 ;  /* 0x00000010110075a7 */ /* 0x000326000800017f */
[----:B----4-:R-:W-:Y:S05]  /*6f40*/  @!P0 NANOSLEEP.SYNCS 0x989680 ;  /* 0x009896800000895d */ /* 0x010fea0003900000 */
[----:B------:R-:W4:Y:S02]  /*6f50*/  @!P0 SYNCS.PHASECHK.TRANS64 P0, [R17+URZ], R16 ;  /* 0x00000010110085a7 */ /* 0x000f24000800007f */
[----:B----4-:R-:W-:Y:S05]  /*6f60*/  @!P0 BRA `(.L_x_24) ;  /* 0xfffffffc00ec8947 */ /* 0x010fea000383ffff */
[----:B------:R-:W-:Y:S05]  /*6f70*/  BRA `(.L_x_23) ;  /* 0xffffffa800c47947 */ /* 0x000fea000383ffff */
.L_x_30:
[----:B-1----:R-:W-:-:S04]  /*6f80*/  IMAD.U32 R19, RZ, RZ, UR9 ;  /* 0x00000009ff137e24 */ /* 0x002fc8000f8e00ff */
[----:B------:R1:W4:Y:S03]  /*6f90*/  SYNCS.PHASECHK.TRANS64.TRYWAIT P0, [R19+URZ], R18 ;  /* 0x00000012130075a7 */ /* 0x000326000800017f */
[----:B----4-:R-:W-:Y:S05]  /*6fa0*/  @!P0 NANOSLEEP.SYNCS 0x989680 ;  /* 0x009896800000895d */ /* 0x010fea0003900000 */
[----:B------:R-:W4:Y:S02]  /*6fb0*/  @!P0 SYNCS.PHASECHK.TRANS64 P0, [R19+URZ], R18 ;  /* 0x00000012130085a7 */ /* 0x000f24000800007f */
[----:B----4-:R-:W-:Y:S05]  /*6fc0*/  @!P0 BRA `(.L_x_30) ;  /* 0xfffffffc00ec8947 */ /* 0x010fea000383ffff */
[----:B------:R-:W-:Y:S05]  /*6fd0*/  BRA `(.L_x_29) ;  /* 0xffffffb000987947 */ /* 0x000fea000383ffff */
.L_x_40:
[----:B0-----:R-:W-:-:S04]  /*6fe0*/  IMAD.U32 R17, RZ, RZ, UR15 ;  /* 0x0000000fff117e24 */ /* 0x001fc8000f8e00ff */
[----:B------:R0:W1:Y:S03]  /*6ff0*/  SYNCS.PHASECHK.TRANS64.TRYWAIT P0, [R17+URZ+0x8], R16 ;  /* 0x00000810110075a7 */ /* 0x000066000800017f */
[----:B-1----:R-:W-:Y:S05]  /*7000*/  @!P0 NANOSLEEP.SYNCS 0x989680 ;  /* 0x009896800000895d */ /* 0x002fea0003900000 */
[----:B------:R-:W1:Y:S02]  /*7010*/  @!P0 SYNCS.PHASECHK.TRANS64 P0, [R17+URZ+0x8], R16 ;  /* 0x00000810110085a7 */ /* 0x000e64000800007f */
[----:B-1----:R-:W-:Y:S05]  /*7020*/  @!P0 BRA `(.L_x_40) ;  /* 0xfffffffc00ec8947 */ /* 0x002fea000383ffff */
[----:B------:R-:W-:Y:S05]  /*7030*/  BRA `(.L_x_137) ;  /* 0xffffffbc00787947 */ /* 0x000fea000383ffff */
.L_x_113:
[----:B------:R-:W-:Y:S01]  /*7040*/  BSSY B1, `(.L_x_138) ;  /* 0x0000006000017945 */ /* 0x000fe20003800000 */
[----:B------:R-:W-:-:S07]  /*7050*/  IMAD.MOV.U32 R10, RZ, RZ, -0x1 ;  /* 0xffffffffff0a7424 */ /* 0x000fce00078e00ff */
[----:B------:R-:W-:Y:S05]  /*7060*/  WARPSYNC.COLLECTIVE R10, `(.L_x_139) ;  /* 0x000000000a0c7348 */ /* 0x000fea0003c00000 */
[----:B------:R-:W-:Y:S02]  /*7070*/  ELECT P1, UR62, PT ;  /* 0x00000000003e782f */ /* 0x000fe40003820000 */
[----:B------:R-:W-:Y:S01]  /*7080*/  MOV R10, UR62 ;  /* 0x0000003e000a7c02 */ /* 0x000fe20008000f00 */
[----:B------:R-:W-:Y:S10]  /*7090*/  ENDCOLLECTIVE ;  /* 0x000000000000791b */ /* 0x000ff40003800000 */
.L_x_139:
[----:B------:R-:W-:Y:S05]  /*70a0*/  BSYNC B1 ;  /* 0x0000000000017941 */ /* 0x000fea0003800000 */
.L_x_138:
[----:B------:R-:W-:Y:S05]  /*70b0*/  BRA `(.L_x_140) ;  /* 0xffffffec00587947 */ /* 0x000fea000383ffff */
.L_x_116:
[----:B-1----:R1:W2:Y:S02]  /*70c0*/  SYNCS.PHASECHK.TRANS64.TRYWAIT P1, [R21+URZ+0x38], R10 ;  /* 0x0000380a150075a7 */ /* 0x0022a4000802017f */
[----:B--2---:R-:W-:Y:S05]  /*70d0*/  @!P1 NANOSLEEP.SYNCS 0x989680 ;  /* 0x009896800000995d */ /* 0x004fea0003900000 */
[----:B------:R-:W2:Y:S02]  /*70e0*/  @!P1 SYNCS.PHASECHK.TRANS64 P1, [R21+URZ+0x38], R10 ;  /* 0x0000380a150095a7 */ /* 0x000ea4000802007f */
[----:B--2---:R-:W-:Y:S05]  /*70f0*/  @!P1 BRA `(.L_x_116) ;  /* 0xfffffffc00f09947 */ /* 0x004fea000383ffff */
[----:B------:R-:W-:Y:S05]  /*7100*/  BRA `(.L_x_141) ;  /* 0xffffffec008c7947 */ /* 0x000fea000383ffff */
.L_x_125:
[----:B------:R-:W-:Y:S01]  /*7110*/  BSSY B0, `(.L_x_142) ;  /* 0x0000006000007945 */ /* 0x000fe20003800000 */
[----:B------:R-:W-:-:S07]  /*7120*/  IMAD.MOV.U32 R10, RZ, RZ, -0x1 ;  /* 0xffffffffff0a7424 */ /* 0x000fce00078e00ff */
[----:B------:R-:W-:Y:S05]  /*7130*/  WARPSYNC.COLLECTIVE R10, `(.L_x_143) ;  /* 0x000000000a0c7348 */ /* 0x000fea0003c00000 */
[----:B------:R-:W-:Y:S02]  /*7140*/  ELECT P1, UR62, PT ;  /* 0x00000000003e782f */ /* 0x000fe40003820000 */
[----:B------:R-:W-:Y:S01]  /*7150*/  MOV R10, UR62 ;  /* 0x0000003e000a7c02 */ /* 0x000fe20008000f00 */
[----:B------:R-:W-:Y:S10]  /*7160*/  ENDCOLLECTIVE ;  /* 0x000000000000791b */ /* 0x000ff40003800000 */
.L_x_143:
[----:B------:R-:W-:Y:S05]  /*7170*/  BSYNC B0 ;  /* 0x0000000000007941 */ /* 0x000fea0003800000 */
.L_x_142:
[----:B------:R-:W-:Y:S01]  /*7180*/  PLOP3.LUT P0, PT, P1, PT, PT, 0x80, 0x0 ;  /* 0x000000000000781c */ /* 0x000fe20000f0f070 */
[----:B------:R-:W-:-:S12]  /*7190*/  BRA `(.L_x_144) ;  /* 0xfffffff800287947 */ /* 0x000fd8000383ffff */
.L_x_129:
[----:B0-----:R0:W1:Y:S02]  /*71a0*/  SYNCS.PHASECHK.TRANS64.TRYWAIT P0, [R5+URZ], R2 ;  /* 0x00000002050075a7 */ /* 0x001064000800017f */
[----:B-1----:R-:W-:Y:S05]  /*71b0*/  @!P0 NANOSLEEP.SYNCS 0x989680 ;  /* 0x009896800000895d */ /* 0x002fea0003900000 */
[----:B------:R-:W1:Y:S02]  /*71c0*/  @!P0 SYNCS.PHASECHK.TRANS64 P0, [R5+URZ], R2 ;  /* 0x00000002050085a7 */ /* 0x000e64000800007f */
[----:B-1----:R-:W-:Y:S05]  /*71d0*/  @!P0 BRA `(.L_x_129) ;  /* 0xfffffffc00f08947 */ /* 0x002fea000383ffff */
[----:B------:R-:W-:Y:S05]  /*71e0*/  BRA `(.L_x_145) ;  /* 0xfffffff800687947 */ /* 0x000fea000383ffff */
.L_x_130:
[----:B0-----:R0:W1:Y:S02]  /*71f0*/  SYNCS.PHASECHK.TRANS64.TRYWAIT P0, [R7+URZ], R4 ;  /* 0x00000004070075a7 */ /* 0x001064000800017f */
[----:B-1----:R-:W-:Y:S05]  /*7200*/  @!P0 NANOSLEEP.SYNCS 0x989680 ;  /* 0x009896800000895d */ /* 0x002fea0003900000 */
[----:B------:R-:W1:Y:S02]  /*7210*/  @!P0 SYNCS.PHASECHK.TRANS64 P0, [R7+URZ], R4 ;  /* 0x00000004070085a7 */ /* 0x000e64000800007f */
[----:B-1----:R-:W-:Y:S05]  /*7220*/  @!P0 BRA `(.L_x_130) ;  /* 0xfffffffc00f08947 */ /* 0x002fea000383ffff */
[----:B------:R-:W-:Y:S05]  /*7230*/  BRA `(.L_x_146) ;  /* 0xfffffff800787947 */ /* 0x000fea000383ffff */
.L_x_131:
[----:B0-----:R0:W1:Y:S02]  /*7240*/  SYNCS.PHASECHK.TRANS64.TRYWAIT P0, [R6+URZ], R5 ;  /* 0x00000005060075a7 */ /* 0x001064000800017f */
[----:B-1----:R-:W-:Y:S05]  /*7250*/  @!P0 NANOSLEEP.SYNCS 0x989680 ;  /* 0x009896800000895d */ /* 0x002fea0003900000 */
[----:B------:R-:W1:Y:S02]  /*7260*/  @!P0 SYNCS.PHASECHK.TRANS64 P0, [R6+URZ], R5 ;  /* 0x00000005060085a7 */ /* 0x000e64000800007f */
[----:B-1----:R-:W-:Y:S05]  /*7270*/  @!P0 BRA `(.L_x_131) ;  /* 0xfffffffc00f08947 */ /* 0x002fea000383ffff */
[----:B------:R-:W-:Y:S05]  /*7280*/  BRA `(.L_x_147) ;  /* 0xfffffff800887947 */ /* 0x000fea000383ffff */
.L_x_132:
[----:B0-----:R0:W1:Y:S02]  /*7290*/  SYNCS.PHASECHK.TRANS64.TRYWAIT P0, [R9+URZ], R4 ;  /* 0x00000004090075a7 */ /* 0x001064000800017f */
[----:B-1----:R-:W-:Y:S05]  /*72a0*/  @!P0 NANOSLEEP.SYNCS 0x989680 ;  /* 0x009896800000895d */ /* 0x002fea0003900000 */
[----:B------:R-:W1:Y:S02]  /*72b0*/  @!P0 SYNCS.PHASECHK.TRANS64 P0, [R9+URZ], R4 ;  /* 0x00000004090085a7 */ /* 0x000e64000800007f */
[----:B-1----:R-:W-:Y:S05]  /*72c0*/  @!P0 BRA `(.L_x_132) ;  /* 0xfffffffc00f08947 */ /* 0x002fea000383ffff */
[----:B------:R-:W-:Y:S05]  /*72d0*/  BRA `(.L_x_148) ;  /* 0xfffffff800987947 */ /* 0x000fea000383ffff */
.L_x_133:
[----:B0-----:R0:W1:Y:S02]  /*72e0*/  SYNCS.PHASECHK.TRANS64.TRYWAIT P0, [R8+URZ], R5 ;  /* 0x00000005080075a7 */ /* 0x001064000800017f */
[----:B-1----:R-:W-:Y:S05]  /*72f0*/  @!P0 NANOSLEEP.SYNCS 0x989680 ;  /* 0x009896800000895d */ /* 0x002fea0003900000 */
[----:B------:R-:W1:Y:S02]  /*7300*/  @!P0 SYNCS.PHASECHK.TRANS64 P0, [R8+URZ], R5 ;  /* 0x00000005080085a7 */ /* 0x000e64000800007f */
[----:B-1----:R-:W-:Y:S05]  /*7310*/  @!P0 BRA `(.L_x_133) ;  /* 0xfffffffc00f08947 */ /* 0x002fea000383ffff */
[----:B------:R-:W-:Y:S05]  /*7320*/  BRA `(.L_x_149) ;  /* 0xfffffff800a87947 */ /* 0x000fea000383ffff */
.L_x_134:
[----:B-1----:R1:W2:Y:S02]  /*7330*/  SYNCS.PHASECHK.TRANS64.TRYWAIT P0, [R11+URZ], R6 ;  /* 0x000000060b0075a7 */ /* 0x0022a4000800017f */
[----:B--2---:R-:W-:Y:S05]  /*7340*/  @!P0 NANOSLEEP.SYNCS 0x989680 ;  /* 0x009896800000895d */ /* 0x004fea0003900000 */
[----:B------:R-:W2:Y:S02]  /*7350*/  @!P0 SYNCS.PHASECHK.TRANS64 P0, [R11+URZ], R6 ;  /* 0x000000060b0085a7 */ /* 0x000ea4000800007f */
[----:B--2---:R-:W-:Y:S05]  /*7360*/  @!P0 BRA `(.L_x_134) ;  /* 0xfffffffc00f08947 */ /* 0x004fea000383ffff */
[----:B------:R-:W-:Y:S05]  /*7370*/  BRA `(.L_x_150) ;  /* 0xfffffff800b07947 */ /* 0x000fea000383ffff */
.L_x_151:
[----:B------:R-:W-:-:S00]  /*7380*/  BRA `(.L_x_151) ;  /* 0xfffffffc00fc7947 */ /* 0x000fc0000383ffff */
[----:B------:R-:W-:-:S00]  /*7390*/  NOP ;  /* 0x0000000000007918 */ /* 0x000fc00000000000 */
        /* <DEDUP_REMOVED lines=14> */
.L_x_152:


//--------------------- .nv.shared._ZN7cutlass13device_kernelINS_4gemm6kernel13GemmUniversalIN4cute5tupleIJiiiiEEENS1_10collective13CollectiveMmaINS1_37MainloopSm90TmaGmmaWarpSpecializedFP8ILi7ENS5_IJNS4_1CILi2EEENSA_ILi1EEESC_EEENS1_32KernelTmaWarpSpecializedPingpongEEENS5_IJNSA_ILi64EEESG_NSA_ILi256EEEEEENS_12float_e4m3_tENS5_IJlSC_lEEESJ_SK_NS4_8TiledMMAINS4_8MMA_AtomIJNS4_4SM904GMMA30MMA_64x64x32_F32E4M3E4M3_SS_TNILNSO_7ScaleInE1ELSQ_1EEEEEENS4_6LayoutINS5_IJSC_SC_SC_EEENS5_IJNSA_ILi0EEESV_SV_EEEEENS5_IJNS4_10UnderscoreESY_SY_EEEEENS4_13SM90_TMA_LOADENS4_14ComposedLayoutINS4_7SwizzleILi3ELi4ELi3EEENS4_18smem_ptr_flag_bitsILi8EEENST_INS5_IJNSA_ILi8EEENSA_ILi128EEEEEENS5_IJS18_SC_EEEEEEEvNS4_8identityENS4_23SM90_TMA_LOAD_MULTICASTES1C_vS1D_EENS_8epilogue10collective6detail29Sm90TmaWarpSpecializedAdapterINS1H_15DefaultEpilogueISJ_SK_SK_NS1G_6thread17LinearCombinationISJ_Li1EffLNS1L_9ScaleType4KindE0ELNS_15FloatRoundStyleE2ESJ_EENS1_15EpilogueDefaultEEEEEvvEEEEvNT_6ParamsE --------------------------
	.section	.nv.shared._ZN7cutlass13device_kernelINS_4gemm6kernel13GemmUniversalIN4cute5tupleIJiiiiEEENS1_10collective13CollectiveMmaINS1_37MainloopSm90TmaGmmaWarpSpecializedFP8ILi7ENS5_IJNS4_1CILi2EEENSA_ILi1EEESC_EEENS1_32KernelTmaWarpSpecializedPingpongEEENS5_IJNSA_ILi64EEESG_NSA_ILi256EEEEEENS_12float_e4m3_tENS5_IJlSC_lEEESJ_SK_NS4_8TiledMMAINS4_8MMA_AtomIJNS4_4SM904GMMA30MMA_64x64x32_F32E4M3E4M3_SS_TNILNSO_7ScaleInE1ELSQ_1EEEEEENS4_6LayoutINS5_IJSC_SC_SC_EEENS5_IJNSA_ILi0EEESV_SV_EEEEENS5_IJNS4_10UnderscoreESY_SY_EEEEENS4_13SM90_TMA_LOADENS4_14ComposedLayoutINS4_7SwizzleILi3ELi4ELi3EEENS4_18smem_ptr_flag_bitsILi8EEENST_INS5_IJNSA_ILi8EEENSA_ILi128EEEEEENS5_IJS18_SC_EEEEEEEvNS4_8identityENS4_23SM90_TMA_LOAD_MULTICASTES1C_vS1D_EENS_8epilogue10collective6detail29Sm90TmaWarpSpecializedAdapterINS1H_15DefaultEpilogueISJ_SK_SK_NS1G_6thread17LinearCombinationISJ_Li1EffLNS1L_9ScaleType4KindE0ELNS_15FloatRoundStyleE2ESJ_EENS1_15EpilogueDefaultEEEEEvvEEEEvNT_6ParamsE,"aw",@nobits
	.sectionflags	@""
	.align	16
	.zero		1024


//--------------------- .nv.shared.reserved.0     --------------------------
	.section	.nv.shared.reserved.0,"aw",@nobits
	.weak		__nv_reservedSMEM_offset_0_alias
	.size		__nv_reservedSMEM_offset_0_alias, 0, 0
	.other		__nv_reservedSMEM_offset_0_alias,@"STO_CUDA_RESERVED_SHARED STV_DEFAULT"
__nv_reservedSMEM_offset_0_alias:
	.zero		0


//--------------------- .nv.global                --------------------------
	.section	.nv.global,"aw",@nobits
.nv.global:
	.type		_ZN40_INTERNAL_badaa8bc_4_k_cu_1340a258_152764cute1_E,@object
	.size		_ZN40_INTERNAL_badaa8bc_4_k_cu_1340a258_152764cute1_E,(_ZN40_INTERNAL_badaa8bc_4_k_cu_1340a258_152764cuda3std3__45__cpo6cbeginE - _ZN40_INTERNAL_badaa8bc_4_k_cu_1340a258_152764cute1_E)
_ZN40_INTERNAL_badaa8bc_4_k_cu_1340a258_152764cute1_E:
	.zero		1
	.type		_ZN40_INTERNAL_badaa8bc_4_k_cu_1340a258_152764cuda3std3__45__cpo6cbeginE,@object
	.size		_ZN40_INTERNAL_badaa8bc_4_k_cu_1340a258_152764cuda3std3__45__cpo6cbeginE,(_ZN40_INTERNAL_badaa8bc_4_k_cu_1340a258_152764cuda3std3__48in_placeE - _ZN40_INTERNAL_badaa8bc_4_k_cu_1340a258_152764cuda3std3__45__cpo6cbeginE)
_ZN40_INTERNAL_badaa8bc_4_k_cu_1340a258_152764cuda3std3__45__cpo6cbeginE:
	.zero		1
	.type		_ZN40_INTERNAL_badaa8bc_4_k_cu_1340a258_152764cuda3std3__48in_placeE,@object
	.size		_ZN40_INTERNAL_badaa8bc_4_k_cu_1340a258_152764cuda3std3__48in_placeE,(_ZN40_INTERNAL_badaa8bc_4_k_cu_1340a258_152764cuda3std6ranges3__45__cpo9iter_moveE - _ZN40_INTERNAL_badaa8bc_4_k_cu_1340a258_152764cuda3std3__48in_placeE)
_ZN40_INTERNAL_badaa8bc_4_k_cu_1340a258_152764cuda3std3__48in_placeE:
	.zero		1
	.type		_ZN40_INTERNAL_badaa8bc_4_k_cu_1340a258_152764cuda3std6ranges3__45__cpo9iter_moveE,@object
	.size		_ZN40_INTERNAL_badaa8bc_4_k_cu_1340a258_152764cuda3std6ranges3__45__cpo9iter_moveE,(_ZN40_INTERNAL_badaa8bc_4_k_cu_1340a258_152764cuda3std3__45__cpo5beginE - _ZN40_INTERNAL_badaa8bc_4_k_cu_1340a258_152764cuda3std6ranges3__45__cpo9iter_moveE)
_ZN40_INTERNAL_badaa8bc_4_k_cu_1340a258_152764cuda3std6ranges3__45__cpo9iter_moveE:
	.zero		1
	.type		_ZN40_INTERNAL_badaa8bc_4_k_cu_1340a258_152764cuda3std3__45__cpo5beginE,@object
	.size		_ZN40_INTERNAL_badaa8bc_4_k_cu_1340a258_152764cuda3std3__45__cpo5beginE,(_ZN40_INTERNAL_badaa8bc_4_k_cu_1340a258_152764cuda3std3__442_GLOBAL__N__badaa8bc_4_k_cu_1340a258_152766ignoreE - _ZN40_INTERNAL_badaa8bc_4_k_cu_1340a258_152764cuda3std3__45__cpo5beginE)
_ZN40_INTERNAL_badaa8bc_4_k_cu_1340a258_152764cuda3std3__45__cpo5beginE:
	.zero		1
	.type		_ZN40_INTERNAL_badaa8bc_4_k_cu_1340a258_152764cuda3std3__442_GLOBAL__N__badaa8bc_4_k_cu_1340a258_152766ignoreE,@object
	.size		_ZN40_INTERNAL_badaa8bc_4_k_cu_1340a258_152764cuda3std3__442_GLOBAL__N__badaa8bc_4_k_cu_1340a258_152766ignoreE,(_ZN40_INTERNAL_badaa8bc_4_k_cu_1340a258_152764cute7productE - _ZN40_INTERNAL_badaa8bc_4_k_cu_1340a258_152764cuda3std3__442_GLOBAL__N__badaa8bc_4_k_cu_1340a258_152766ignoreE)
_ZN40_INTERNAL_badaa8bc_4_k_cu_1340a258_152764cuda3std3__442_GLOBAL__N__badaa8bc_4_k_cu_1340a258_152766ignoreE:
	.zero		1
	.type		_ZN40_INTERNAL_badaa8bc_4_k_cu_1340a258_152764cute7productE,@object
	.size		_ZN40_INTERNAL_badaa8bc_4_k_cu_1340a258_152764cute7productE,(_ZN40_INTERNAL_badaa8bc_4_k_cu_1340a258_152764cuda3std3__45__cpo3endE - _ZN40_INTERNAL_badaa8bc_4_k_cu_1340a258_152764cute7productE)
_ZN40_INTERNAL_badaa8bc_4_k_cu_1340a258_152764cute7productE:
	.zero		1
	.type		_ZN40_INTERNAL_badaa8bc_4_k_cu_1340a258_152764cuda3std3__45__cpo3endE,@object
	.size		_ZN40_INTERNAL_badaa8bc_4_k_cu_1340a258_152764cuda3std3__45__cpo3endE,(_ZN40_INTERNAL_badaa8bc_4_k_cu_1340a258_152764cuda3std3__419piecewise_constructE - _ZN40_INTERNAL_badaa8bc_4_k_cu_1340a258_152764cuda3std3__45__cpo3endE)
_ZN40_INTERNAL_badaa8bc_4_k_cu_1340a258_152764cuda3std3__45__cpo3endE:
	.zero		1
	.type		_ZN40_INTERNAL_badaa8bc_4_k_cu_1340a258_152764cuda3std3__419piecewise_constructE,@object
	.size		_ZN40_INTERNAL_badaa8bc_4_k_cu_1340a258_152764cuda3std3__419piecewise_constructE,(_ZN40_INTERNAL_badaa8bc_4_k_cu_1340a258_152764cuda3std3__45__cpo4cendE - _ZN40_INTERNAL_badaa8bc_4_k_cu_1340a258_152764cuda3std3__419piecewise_constructE)
_ZN40_INTERNAL_badaa8bc_4_k_cu_1340a258_152764cuda3std3__419piecewise_constructE:
	.zero		1
	.type		_ZN40_INTERNAL_badaa8bc_4_k_cu_1340a258_152764cuda3std3__45__cpo4cendE,@object
	.size		_ZN40_INTERNAL_badaa8bc_4_k_cu_1340a258_152764cuda3std3__45__cpo4cendE,(_ZN40_INTERNAL_badaa8bc_4_k_cu_1340a258_152764cuda3std6ranges3__45__cpo4swapE - _ZN40_INTERNAL_badaa8bc_4_k_cu_1340a258_152764cuda3std3__45__cpo4cendE)
_ZN40_INTERNAL_badaa8bc_4_k_cu_1340a258_152764cuda3std3__45__cpo4cendE:
	.zero		1
	.type		_ZN40_INTERNAL_badaa8bc_4_k_cu_1340a258_152764cuda3std6ranges3__45__cpo4swapE,@object
	.size		_ZN40_INTERNAL_badaa8bc_4_k_cu_1340a258_152764cuda3std6ranges3__45__cpo4swapE,(.L_7 - _ZN40_INTERNAL_badaa8bc_4_k_cu_1340a258_152764cuda3std6ranges3__45__cpo4swapE)
_ZN40_INTERNAL_badaa8bc_4_k_cu_1340a258_152764cuda3std6ranges3__45__cpo4swapE:
	.zero		1
.L_7:


//--------------------- .nv.constant0._ZN7cutlass13device_kernelINS_4gemm6kernel13GemmUniversalIN4cute5tupleIJiiiiEEENS1_10collective13CollectiveMmaINS1_37MainloopSm90TmaGmmaWarpSpecializedFP8ILi7ENS5_IJNS4_1CILi2EEENSA_ILi1EEESC_EEENS1_32KernelTmaWarpSpecializedPingpongEEENS5_IJNSA_ILi64EEESG_NSA_ILi256EEEEEENS_12float_e4m3_tENS5_IJlSC_lEEESJ_SK_NS4_8TiledMMAINS4_8MMA_AtomIJNS4_4SM904GMMA30MMA_64x64x32_F32E4M3E4M3_SS_TNILNSO_7ScaleInE1ELSQ_1EEEEEENS4_6LayoutINS5_IJSC_SC_SC_EEENS5_IJNSA_ILi0EEESV_SV_EEEEENS5_IJNS4_10UnderscoreESY_SY_EEEEENS4_13SM90_TMA_LOADENS4_14ComposedLayoutINS4_7SwizzleILi3ELi4ELi3EEENS4_18smem_ptr_flag_bitsILi8EEENST_INS5_IJNSA_ILi8EEENSA_ILi128EEEEEENS5_IJS18_SC_EEEEEEEvNS4_8identityENS4_23SM90_TMA_LOAD_MULTICASTES1C_vS1D_EENS_8epilogue10collective6detail29Sm90TmaWarpSpecializedAdapterINS1H_15DefaultEpilogueISJ_SK_SK_NS1G_6thread17LinearCombinationISJ_Li1EffLNS1L_9ScaleType4KindE0ELNS_15FloatRoundStyleE2ESJ_EENS1_15EpilogueDefaultEEEEEvvEEEEvNT_6ParamsE --------------------------
	.section	.nv.constant0._ZN7cutlass13device_kernelINS_4gemm6kernel13GemmUniversalIN4cute5tupleIJiiiiEEENS1_10collective13CollectiveMmaINS1_37MainloopSm90TmaGmmaWarpSpecializedFP8ILi7ENS5_IJNS4_1CILi2EEENSA_ILi1EEESC_EEENS1_32KernelTmaWarpSpecializedPingpongEEENS5_IJNSA_ILi64EEESG_NSA_ILi256EEEEEENS_12float_e4m3_tENS5_IJlSC_lEEESJ_SK_NS4_8TiledMMAINS4_8MMA_AtomIJNS4_4SM904GMMA30MMA_64x64x32_F32E4M3E4M3_SS_TNILNSO_7ScaleInE1ELSQ_1EEEEEENS4_6LayoutINS5_IJSC_SC_SC_EEENS5_IJNSA_ILi0EEESV_SV_EEEEENS5_IJNS4_10UnderscoreESY_SY_EEEEENS4_13SM90_TMA_LOADENS4_14ComposedLayoutINS4_7SwizzleILi3ELi4ELi3EEENS4_18smem_ptr_flag_bitsILi8EEENST_INS5_IJNSA_ILi8EEENSA_ILi128EEEEEENS5_IJS18_SC_EEEEEEEvNS4_8identityENS4_23SM90_TMA_LOAD_MULTICASTES1C_vS1D_EENS_8epilogue10collective6detail29Sm90TmaWarpSpecializedAdapterINS1H_15DefaultEpilogueISJ_SK_SK_NS1G_6thread17LinearCombinationISJ_Li1EffLNS1L_9ScaleType4KindE0ELNS_15FloatRoundStyleE2ESJ_EENS1_15EpilogueDefaultEEEEEvvEEEEvNT_6ParamsE,"a",@progbits
	.sectionflags	@""
	.align	4
.nv.constant0._ZN7cutlass13device_kernelINS_4gemm6kernel13GemmUniversalIN4cute5tupleIJiiiiEEENS1_10collective13CollectiveMmaINS1_37MainloopSm90TmaGmmaWarpSpecializedFP8ILi7ENS5_IJNS4_1CILi2EEENSA_ILi1EEESC_EEENS1_32KernelTmaWarpSpecializedPingpongEEENS5_IJNSA_ILi64EEESG_NSA_ILi256EEEEEENS_12float_e4m3_tENS5_IJlSC_lEEESJ_SK_NS4_8TiledMMAINS4_8MMA_AtomIJNS4_4SM904GMMA30MMA_64x64x32_F32E4M3E4M3_SS_TNILNSO_7ScaleInE1ELSQ_1EEEEEENS4_6LayoutINS5_IJSC_SC_SC_EEENS5_IJNSA_ILi0EEESV_SV_EEEEENS5_IJNS4_10UnderscoreESY_SY_EEEEENS4_13SM90_TMA_LOADENS4_14ComposedLayoutINS4_7SwizzleILi3ELi4ELi3EEENS4_18smem_ptr_flag_bitsILi8EEENST_INS5_IJNSA_ILi8EEENSA_ILi128EEEEEENS5_IJS18_SC_EEEEEEEvNS4_8identityENS4_23SM90_TMA_LOAD_MULTICASTES1C_vS1D_EENS_8epilogue10collective6detail29Sm90TmaWarpSpecializedAdapterINS1H_15DefaultEpilogueISJ_SK_SK_NS1G_6thread17LinearCombinationISJ_Li1EffLNS1L_9ScaleType4KindE0ELNS_15FloatRoundStyleE2ESJ_EENS1_15EpilogueDefaultEEEEEvvEEEEvNT_6ParamsE:
	.zero		1664


//--------------------- SYMBOLS --------------------------

	.type		.nv.reservedSmem.offset0,@object
	.size		.nv.reservedSmem.offset0,0x4
